	.target	sm_100a

	.elftype	@"ET_EXEC"


//--------------------- .note.nv.tkinfo           --------------------------
	.section	.note.nv.tkinfo,"",@"SHT_NOTE"
	.sectionflags	@"SHF_NOTE_NV_TKINFO"
	.tkinfo
        /*0018*/ 	.word	0x00000002
        /*0030*/ 	.string	""
        /*0030*/ 	.string	"ptxas"
        /*0030*/ 	.string	"Cuda compilation tools, release 13.0, V13.0.88"
        /*0030*/ 	.string	"Build cuda_13.0.r13.0/compiler.36424714_0"
        /*0030*/ 	.string	"-arch sm_100a -m 64 "



//--------------------- .note.nv.cuinfo           --------------------------
	.section	.note.nv.cuinfo,"",@"SHT_NOTE"
	.sectionflags	@"SHF_NOTE_NV_CUINFO"
        /*0018*/ 	.short	0x0002
        /*001a*/ 	.short	0x0064
        /*001c*/ 	.short	0x0082
	.zero		2


//--------------------- .nv.info                  --------------------------
	.section	.nv.info,"",@"SHT_CUDA_INFO"
	.align	4


	//----- nvinfo : EIATTR_REGCOUNT
	.align		4
        /*0000*/ 	.byte	0x04, 0x2f
        /*0002*/ 	.short	(.L_12 - .L_11)
	.align		4
.L_11:
        /*0004*/ 	.word	index@(_ZN7cutlass13device_kernelIN5flash19enable_sm80_to_sm89INS1_16FlashAttnFwdSm80INS1_25CollectiveMainloopFwdSm80ILi4ELi1ELb0EN4cute5tupleIJNS5_1CILi128EEENS7_ILi48EEENS7_ILi96EEEEEELi96ENS_10bfloat16_tEfNS_4arch4Sm80ELb1ELb0ELb0ELb1ELb0ELb1ELb1ELb1EEENS1_21CollectiveEpilogueFwdINS6_IJS8_SA_S9_EEENS6_IJNS7_ILi1EEESI_SI_EEESC_SE_Li128ELb1ELb1ELb1ELb0EEENS1_36VarlenDynamicPersistentTileSchedulerILi128ELi48ELi128ELi128ELb1ELb1ELb0ELb1ELb1ELb1EEEEEEEEEvNT_6ParamsE)
        /*0008*/ 	.word	0x00000004


	//----- nvinfo : EIATTR_FRAME_SIZE
	.align		4
.L_12:
        /*000c*/ 	.byte	0x04, 0x11
        /*000e*/ 	.short	(.L_14 - .L_13)
	.align		4
.L_13:
        /*0010*/ 	.word	index@(_ZN7cutlass13device_kernelIN5flash19enable_sm80_to_sm89INS1_16FlashAttnFwdSm80INS1_25CollectiveMainloopFwdSm80ILi4ELi1ELb0EN4cute5tupleIJNS5_1CILi128EEENS7_ILi48EEENS7_ILi96EEEEEELi96ENS_10bfloat16_tEfNS_4arch4Sm80ELb1ELb0ELb0ELb1ELb0ELb1ELb1ELb1EEENS1_21CollectiveEpilogueFwdINS6_IJS8_SA_S9_EEENS6_IJNS7_ILi1EEESI_SI_EEESC_SE_Li128ELb1ELb1ELb1ELb0EEENS1_36VarlenDynamicPersistentTileSchedulerILi128ELi48ELi128ELi128ELb1ELb1ELb0ELb1ELb1ELb1EEEEEEEEEvNT_6ParamsE)
        /*0014*/ 	.word	0x00000000


	//----- nvinfo : EIATTR_REGCOUNT
	.align		4
.L_14:
        /*0018*/ 	.byte	0x04, 0x2f
        /*001a*/ 	.short	(.L_16 - .L_15)
	.align		4
.L_15:
        /*001c*/ 	.word	index@(_ZN7cutlass13device_kernelIN5flash19enable_sm80_to_sm89INS1_16FlashAttnFwdSm80INS1_25CollectiveMainloopFwdSm80ILi4ELi1ELb0EN4cute5tupleIJNS5_1CILi128EEENS7_ILi48EEENS7_ILi96EEEEEELi96ENS_10bfloat16_tEfNS_4arch4Sm80ELb1ELb0ELb0ELb1ELb0ELb0ELb1ELb1EEENS1_21CollectiveEpilogueFwdINS6_IJS8_SA_S9_EEENS6_IJNS7_ILi1EEESI_SI_EEESC_SE_Li128ELb1ELb1ELb1ELb0EEENS1_36VarlenDynamicPersistentTileSchedulerILi128ELi48ELi128ELi128ELb1ELb1ELb0ELb1ELb1ELb1EEEEEEEEEvNT_6ParamsE)
        /*0020*/ 	.word	0x00000004


	//----- nvinfo : EIATTR_FRAME_SIZE
	.align		4
.L_16:
        /*0024*/ 	.byte	0x04, 0x11
        /*0026*/ 	.short	(.L_18 - .L_17)
	.align		4
.L_17:
        /*0028*/ 	.word	index@(_ZN7cutlass13device_kernelIN5flash19enable_sm80_to_sm89INS1_16FlashAttnFwdSm80INS1_25CollectiveMainloopFwdSm80ILi4ELi1ELb0EN4cute5tupleIJNS5_1CILi128EEENS7_ILi48EEENS7_ILi96EEEEEELi96ENS_10bfloat16_tEfNS_4arch4Sm80ELb1ELb0ELb0ELb1ELb0ELb0ELb1ELb1EEENS1_21CollectiveEpilogueFwdINS6_IJS8_SA_S9_EEENS6_IJNS7_ILi1EEESI_SI_EEESC_SE_Li128ELb1ELb1ELb1ELb0EEENS1_36VarlenDynamicPersistentTileSchedulerILi128ELi48ELi128ELi128ELb1ELb1ELb0ELb1ELb1ELb1EEEEEEEEEvNT_6ParamsE)
        /*002c*/ 	.word	0x00000000


	//----- nvinfo : EIATTR_REGCOUNT
	.align		4
.L_18:
        /*0030*/ 	.byte	0x04, 0x2f
        /*0032*/ 	.short	(.L_20 - .L_19)
	.align		4
.L_19:
        /*0034*/ 	.word	index@(_ZN7cutlass13device_kernelIN5flash19enable_sm80_to_sm89INS1_16FlashAttnFwdSm80INS1_25CollectiveMainloopFwdSm80ILi4ELi1ELb0EN4cute5tupleIJNS5_1CILi128EEENS7_ILi64EEENS7_ILi96EEEEEELi96ENS_10bfloat16_tEfNS_4arch4Sm80ELb1ELb0ELb0ELb0ELb0ELb0ELb1ELb1EEENS1_21CollectiveEpilogueFwdINS6_IJS8_SA_S9_EEENS6_IJNS7_ILi1EEESI_SI_EEESC_SE_Li128ELb0ELb1ELb1ELb0EEENS1_30DynamicPersistentTileSchedulerILi128ELi128ELb1ELb1ELb0EEEEEEEEEvNT_6ParamsE)
        /*0038*/ 	.word	0x00000004


	//----- nvinfo : EIATTR_FRAME_SIZE
	.align		4
.L_20:
        /*003c*/ 	.byte	0x04, 0x11
        /*003e*/ 	.short	(.L_22 - .L_21)
	.align		4
.L_21:
        /*0040*/ 	.word	index@(_ZN7cutlass13device_kernelIN5flash19enable_sm80_to_sm89INS1_16FlashAttnFwdSm80INS1_25CollectiveMainloopFwdSm80ILi4ELi1ELb0EN4cute5tupleIJNS5_1CILi128EEENS7_ILi64EEENS7_ILi96EEEEEELi96ENS_10bfloat16_tEfNS_4arch4Sm80ELb1ELb0ELb0ELb0ELb0ELb0ELb1ELb1EEENS1_21CollectiveEpilogueFwdINS6_IJS8_SA_S9_EEENS6_IJNS7_ILi1EEESI_SI_EEESC_SE_Li128ELb0ELb1ELb1ELb0EEENS1_30DynamicPersistentTileSchedulerILi128ELi128ELb1ELb1ELb0EEEEEEEEEvNT_6ParamsE)
        /*0044*/ 	.word	0x00000000


	//----- nvinfo : EIATTR_REGCOUNT
	.align		4
.L_22:
        /*0048*/ 	.byte	0x04, 0x2f
        /*004a*/ 	.short	(.L_24 - .L_23)
	.align		4
.L_23:
        /*004c*/ 	.word	index@(_ZN7cutlass13device_kernelIN5flash19enable_sm80_to_sm89INS1_16FlashAttnFwdSm80INS1_25CollectiveMainloopFwdSm80ILi4ELi1ELb0EN4cute5tupleIJNS5_1CILi128EEENS7_ILi48EEENS7_ILi96EEEEEELi96ENS_10bfloat16_tEfNS_4arch4Sm80ELb0ELb1ELb0ELb1ELb0ELb1ELb1ELb1EEENS1_21CollectiveEpilogueFwdINS6_IJS8_SA_S9_EEENS6_IJNS7_ILi1EEESI_SI_EEESC_SE_Li128ELb1ELb1ELb1ELb0EEENS1_36VarlenDynamicPersistentTileSchedulerILi128ELi48ELi128ELi128ELb1ELb1ELb0ELb1ELb0ELb1EEEEEEEEEvNT_6ParamsE)
        /*0050*/ 	.word	0x00000004


	//----- nvinfo : EIATTR_FRAME_SIZE
	.align		4
.L_24:
        /*0054*/ 	.byte	0x04, 0x11
        /*0056*/ 	.short	(.L_26 - .L_25)
	.align		4
.L_25:
        /*0058*/ 	.word	index@(_ZN7cutlass13device_kernelIN5flash19enable_sm80_to_sm89INS1_16FlashAttnFwdSm80INS1_25CollectiveMainloopFwdSm80ILi4ELi1ELb0EN4cute5tupleIJNS5_1CILi128EEENS7_ILi48EEENS7_ILi96EEEEEELi96ENS_10bfloat16_tEfNS_4arch4Sm80ELb0ELb1ELb0ELb1ELb0ELb1ELb1ELb1EEENS1_21CollectiveEpilogueFwdINS6_IJS8_SA_S9_EEENS6_IJNS7_ILi1EEESI_SI_EEESC_SE_Li128ELb1ELb1ELb1ELb0EEENS1_36VarlenDynamicPersistentTileSchedulerILi128ELi48ELi128ELi128ELb1ELb1ELb0ELb1ELb0ELb1EEEEEEEEEvNT_6ParamsE)
        /*005c*/ 	.word	0x00000000


	//----- nvinfo : EIATTR_REGCOUNT
	.align		4
.L_26:
        /*0060*/ 	.byte	0x04, 0x2f
        /*0062*/ 	.short	(.L_28 - .L_27)
	.align		4
.L_27:
        /*0064*/ 	.word	index@(_ZN7cutlass13device_kernelIN5flash19enable_sm80_to_sm89INS1_16FlashAttnFwdSm80INS1_25CollectiveMainloopFwdSm80ILi4ELi1ELb0EN4cute5tupleIJNS5_1CILi128EEENS7_ILi48EEENS7_ILi96EEEEEELi96ENS_10bfloat16_tEfNS_4arch4Sm80ELb0ELb1ELb0ELb1ELb0ELb0ELb1ELb1EEENS1_21CollectiveEpilogueFwdINS6_IJS8_SA_S9_EEENS6_IJNS7_ILi1EEESI_SI_EEESC_SE_Li128ELb1ELb1ELb1ELb0EEENS1_36VarlenDynamicPersistentTileSchedulerILi128ELi48ELi128ELi128ELb1ELb1ELb0ELb1ELb0ELb1EEEEEEEEEvNT_6ParamsE)
        /*0068*/ 	.word	0x00000004


	//----- nvinfo : EIATTR_FRAME_SIZE
	.align		4
.L_28:
        /*006c*/ 	.byte	0x04, 0x11
        /*006e*/ 	.short	(.L_30 - .L_29)
	.align		4
.L_29:
        /*0070*/ 	.word	index@(_ZN7cutlass13device_kernelIN5flash19enable_sm80_to_sm89INS1_16FlashAttnFwdSm80INS1_25CollectiveMainloopFwdSm80ILi4ELi1ELb0EN4cute5tupleIJNS5_1CILi128EEENS7_ILi48EEENS7_ILi96EEEEEELi96ENS_10bfloat16_tEfNS_4arch4Sm80ELb0ELb1ELb0ELb1ELb0ELb0ELb1ELb1EEENS1_21CollectiveEpilogueFwdINS6_IJS8_SA_S9_EEENS6_IJNS7_ILi1EEESI_SI_EEESC_SE_Li128ELb1ELb1ELb1ELb0EEENS1_36VarlenDynamicPersistentTileSchedulerILi128ELi48ELi128ELi128ELb1ELb1ELb0ELb1ELb0ELb1EEEEEEEEEvNT_6ParamsE)
        /*0074*/ 	.word	0x00000000


	//----- nvinfo : EIATTR_REGCOUNT
	.align		4
.L_30:
        /*0078*/ 	.byte	0x04, 0x2f
        /*007a*/ 	.short	(.L_32 - .L_31)
	.align		4
.L_31:
        /*007c*/ 	.word	index@(_ZN7cutlass13device_kernelIN5flash19enable_sm80_to_sm89INS1_16FlashAttnFwdSm80INS1_25CollectiveMainloopFwdSm80ILi4ELi1ELb0EN4cute5tupleIJNS5_1CILi128EEENS7_ILi48EEENS7_ILi96EEEEEELi96ENS_10bfloat16_tEfNS_4arch4Sm80ELb0ELb1ELb0ELb0ELb0ELb0ELb1ELb1EEENS1_21CollectiveEpilogueFwdINS6_IJS8_SA_S9_EEENS6_IJNS7_ILi1EEESI_SI_EEESC_SE_Li128ELb0ELb1ELb1ELb0EEENS1_19SingleTileSchedulerILb0ELb1ELb1ELi128EEEEEEEEEvNT_6ParamsE)
        /*0080*/ 	.word	0x00000004


	//----- nvinfo : EIATTR_FRAME_SIZE
	.align		4
.L_32:
        /*0084*/ 	.byte	0x04, 0x11
        /*0086*/ 	.short	(.L_34 - .L_33)
	.align		4
.L_33:
        /*0088*/ 	.word	index@(_ZN7cutlass13device_kernelIN5flash19enable_sm80_to_sm89INS1_16FlashAttnFwdSm80INS1_25CollectiveMainloopFwdSm80ILi4ELi1ELb0EN4cute5tupleIJNS5_1CILi128EEENS7_ILi48EEENS7_ILi96EEEEEELi96ENS_10bfloat16_tEfNS_4arch4Sm80ELb0ELb1ELb0ELb0ELb0ELb0ELb1ELb1EEENS1_21CollectiveEpilogueFwdINS6_IJS8_SA_S9_EEENS6_IJNS7_ILi1EEESI_SI_EEESC_SE_Li128ELb0ELb1ELb1ELb0EEENS1_19SingleTileSchedulerILb0ELb1ELb1ELi128EEEEEEEEEvNT_6ParamsE)
        /*008c*/ 	.word	0x00000000


	//----- nvinfo : EIATTR_REGCOUNT
	.align		4
.L_34:
        /*0090*/ 	.byte	0x04, 0x2f
        /*0092*/ 	.short	(.L_36 - .L_35)
	.align		4
.L_35:
        /*0094*/ 	.word	index@(_ZN7cutlass13device_kernelIN5flash19enable_sm80_to_sm89INS1_16FlashAttnFwdSm80INS1_25CollectiveMainloopFwdSm80ILi4ELi1ELb0EN4cute5tupleIJNS5_1CILi128EEENS7_ILi48EEENS7_ILi96EEEEEELi96ENS_10bfloat16_tEfNS_4arch4Sm80ELb0ELb0ELb0ELb1ELb0ELb1ELb1ELb1EEENS1_21CollectiveEpilogueFwdINS6_IJS8_SA_S9_EEENS6_IJNS7_ILi1EEESI_SI_EEESC_SE_Li128ELb1ELb1ELb1ELb0EEENS1_36VarlenDynamicPersistentTileSchedulerILi128ELi48ELi128ELi128ELb1ELb1ELb0ELb0ELb1ELb1EEEEEEEEEvNT_6ParamsE)
        /*0098*/ 	.word	0x00000004


	//----- nvinfo : EIATTR_FRAME_SIZE
	.align		4
.L_36:
        /*009c*/ 	.byte	0x04, 0x11
        /*009e*/ 	.short	(.L_38 - .L_37)
	.align		4
.L_37:
        /*00a0*/ 	.word	index@(_ZN7cutlass13device_kernelIN5flash19enable_sm80_to_sm89INS1_16FlashAttnFwdSm80INS1_25CollectiveMainloopFwdSm80ILi4ELi1ELb0EN4cute5tupleIJNS5_1CILi128EEENS7_ILi48EEENS7_ILi96EEEEEELi96ENS_10bfloat16_tEfNS_4arch4Sm80ELb0ELb0ELb0ELb1ELb0ELb1ELb1ELb1EEENS1_21CollectiveEpilogueFwdINS6_IJS8_SA_S9_EEENS6_IJNS7_ILi1EEESI_SI_EEESC_SE_Li128ELb1ELb1ELb1ELb0EEENS1_36VarlenDynamicPersistentTileSchedulerILi128ELi48ELi128ELi128ELb1ELb1ELb0ELb0ELb1ELb1EEEEEEEEEvNT_6ParamsE)
        /*00a4*/ 	.word	0x00000000


	//----- nvinfo : EIATTR_REGCOUNT
	.align		4
.L_38:
        /*00a8*/ 	.byte	0x04, 0x2f
        /*00aa*/ 	.short	(.L_40 - .L_39)
	.align		4
.L_39:
        /*00ac*/ 	.word	index@(_ZN7cutlass13device_kernelIN5flash19enable_sm80_to_sm89INS1_16FlashAttnFwdSm80INS1_25CollectiveMainloopFwdSm80ILi4ELi1ELb0EN4cute5tupleIJNS5_1CILi128EEENS7_ILi48EEENS7_ILi96EEEEEELi96ENS_10bfloat16_tEfNS_4arch4Sm80ELb0ELb0ELb0ELb1ELb0ELb0ELb1ELb1EEENS1_21CollectiveEpilogueFwdINS6_IJS8_SA_S9_EEENS6_IJNS7_ILi1EEESI_SI_EEESC_SE_Li128ELb1ELb1ELb1ELb0EEENS1_36VarlenDynamicPersistentTileSchedulerILi128ELi48ELi128ELi128ELb1ELb1ELb0ELb0ELb1ELb1EEEEEEEEEvNT_6ParamsE)
        /*00b0*/ 	.word	0x00000004


	//----- nvinfo : EIATTR_FRAME_SIZE
	.align		4
.L_40:
        /*00b4*/ 	.byte	0x04, 0x11
        /*00b6*/ 	.short	(.L_42 - .L_41)
	.align		4
.L_41:
        /*00b8*/ 	.word	index@(_ZN7cutlass13device_kernelIN5flash19enable_sm80_to_sm89INS1_16FlashAttnFwdSm80INS1_25CollectiveMainloopFwdSm80ILi4ELi1ELb0EN4cute5tupleIJNS5_1CILi128EEENS7_ILi48EEENS7_ILi96EEEEEELi96ENS_10bfloat16_tEfNS_4arch4Sm80ELb0ELb0ELb0ELb1ELb0ELb0ELb1ELb1EEENS1_21CollectiveEpilogueFwdINS6_IJS8_SA_S9_EEENS6_IJNS7_ILi1EEESI_SI_EEESC_SE_Li128ELb1ELb1ELb1ELb0EEENS1_36VarlenDynamicPersistentTileSchedulerILi128ELi48ELi128ELi128ELb1ELb1ELb0ELb0ELb1ELb1EEEEEEEEEvNT_6ParamsE)
        /*00bc*/ 	.word	0x00000000


	//----- nvinfo : EIATTR_REGCOUNT
	.align		4
.L_42:
        /*00c0*/ 	.byte	0x04, 0x2f
        /*00c2*/ 	.short	(.L_44 - .L_43)
	.align		4
.L_43:
        /*00c4*/ 	.word	index@(_ZN7cutlass13device_kernelIN5flash19enable_sm80_to_sm89INS1_16FlashAttnFwdSm80INS1_25CollectiveMainloopFwdSm80ILi4ELi1ELb0EN4cute5tupleIJNS5_1CILi128EEENS7_ILi64EEENS7_ILi96EEEEEELi96ENS_10bfloat16_tEfNS_4arch4Sm80ELb0ELb0ELb0ELb0ELb0ELb0ELb1ELb1EEENS1_21CollectiveEpilogueFwdINS6_IJS8_SA_S9_EEENS6_IJNS7_ILi1EEESI_SI_EEESC_SE_Li128ELb0ELb1ELb1ELb0EEENS1_19SingleTileSchedulerILb0ELb1ELb1ELi128EEEEEEEEEvNT_6ParamsE)
        /*00c8*/ 	.word	0x00000004


	//----- nvinfo : EIATTR_FRAME_SIZE
	.align		4
.L_44:
        /*00cc*/ 	.byte	0x04, 0x11
        /*00ce*/ 	.short	(.L_46 - .L_45)
	.align		4
.L_45:
        /*00d0*/ 	.word	index@(_ZN7cutlass13device_kernelIN5flash19enable_sm80_to_sm89INS1_16FlashAttnFwdSm80INS1_25CollectiveMainloopFwdSm80ILi4ELi1ELb0EN4cute5tupleIJNS5_1CILi128EEENS7_ILi64EEENS7_ILi96EEEEEELi96ENS_10bfloat16_tEfNS_4arch4Sm80ELb0ELb0ELb0ELb0ELb0ELb0ELb1ELb1EEENS1_21CollectiveEpilogueFwdINS6_IJS8_SA_S9_EEENS6_IJNS7_ILi1EEESI_SI_EEESC_SE_Li128ELb0ELb1ELb1ELb0EEENS1_19SingleTileSchedulerILb0ELb1ELb1ELi128EEEEEEEEEvNT_6ParamsE)
        /*00d4*/ 	.word	0x00000000


	//----- nvinfo : EIATTR_MIN_STACK_SIZE
	.align		4
.L_46:
        /*00d8*/ 	.byte	0x04, 0x12
        /*00da*/ 	.short	(.L_48 - .L_47)
	.align		4
.L_47:
        /*00dc*/ 	.word	index@(_ZN7cutlass13device_kernelIN5flash19enable_sm80_to_sm89INS1_16FlashAttnFwdSm80INS1_25CollectiveMainloopFwdSm80ILi4ELi1ELb0EN4cute5tupleIJNS5_1CILi128EEENS7_ILi64EEENS7_ILi96EEEEEELi96ENS_10bfloat16_tEfNS_4arch4Sm80ELb0ELb0ELb0ELb0ELb0ELb0ELb1ELb1EEENS1_21CollectiveEpilogueFwdINS6_IJS8_SA_S9_EEENS6_IJNS7_ILi1EEESI_SI_EEESC_SE_Li128ELb0ELb1ELb1ELb0EEENS1_19SingleTileSchedulerILb0ELb1ELb1ELi128EEEEEEEEEvNT_6ParamsE)
        /*00e0*/ 	.word	0x00000000


	//----- nvinfo : EIATTR_MIN_STACK_SIZE
	.align		4
.L_48:
        /*00e4*/ 	.byte	0x04, 0x12
        /*00e6*/ 	.short	(.L_50 - .L_49)
	.align		4
.L_49:
        /*00e8*/ 	.word	index@(_ZN7cutlass13device_kernelIN5flash19enable_sm80_to_sm89INS1_16FlashAttnFwdSm80INS1_25CollectiveMainloopFwdSm80ILi4ELi1ELb0EN4cute5tupleIJNS5_1CILi128EEENS7_ILi48EEENS7_ILi96EEEEEELi96ENS_10bfloat16_tEfNS_4arch4Sm80ELb0ELb0ELb0ELb1ELb0ELb0ELb1ELb1EEENS1_21CollectiveEpilogueFwdINS6_IJS8_SA_S9_EEENS6_IJNS7_ILi1EEESI_SI_EEESC_SE_Li128ELb1ELb1ELb1ELb0EEENS1_36VarlenDynamicPersistentTileSchedulerILi128ELi48ELi128ELi128ELb1ELb1ELb0ELb0ELb1ELb1EEEEEEEEEvNT_6ParamsE)
        /*00ec*/ 	.word	0x00000000


	//----- nvinfo : EIATTR_MIN_STACK_SIZE
	.align		4
.L_50:
        /*00f0*/ 	.byte	0x04, 0x12
        /*00f2*/ 	.short	(.L_52 - .L_51)
	.align		4
.L_51:
        /*00f4*/ 	.word	index@(_ZN7cutlass13device_kernelIN5flash19enable_sm80_to_sm89INS1_16FlashAttnFwdSm80INS1_25CollectiveMainloopFwdSm80ILi4ELi1ELb0EN4cute5tupleIJNS5_1CILi128EEENS7_ILi48EEENS7_ILi96EEEEEELi96ENS_10bfloat16_tEfNS_4arch4Sm80ELb0ELb0ELb0ELb1ELb0ELb1ELb1ELb1EEENS1_21CollectiveEpilogueFwdINS6_IJS8_SA_S9_EEENS6_IJNS7_ILi1EEESI_SI_EEESC_SE_Li128ELb1ELb1ELb1ELb0EEENS1_36VarlenDynamicPersistentTileSchedulerILi128ELi48ELi128ELi128ELb1ELb1ELb0ELb0ELb1ELb1EEEEEEEEEvNT_6ParamsE)
        /*00f8*/ 	.word	0x00000000


	//----- nvinfo : EIATTR_MIN_STACK_SIZE
	.align		4
.L_52:
        /*00fc*/ 	.byte	0x04, 0x12
        /*00fe*/ 	.short	(.L_54 - .L_53)
	.align		4
.L_53:
        /*0100*/ 	.word	index@(_ZN7cutlass13device_kernelIN5flash19enable_sm80_to_sm89INS1_16FlashAttnFwdSm80INS1_25CollectiveMainloopFwdSm80ILi4ELi1ELb0EN4cute5tupleIJNS5_1CILi128EEENS7_ILi48EEENS7_ILi96EEEEEELi96ENS_10bfloat16_tEfNS_4arch4Sm80ELb0ELb1ELb0ELb0ELb0ELb0ELb1ELb1EEENS1_21CollectiveEpilogueFwdINS6_IJS8_SA_S9_EEENS6_IJNS7_ILi1EEESI_SI_EEESC_SE_Li128ELb0ELb1ELb1ELb0EEENS1_19SingleTileSchedulerILb0ELb1ELb1ELi128EEEEEEEEEvNT_6ParamsE)
        /*0104*/ 	.word	0x00000000


	//----- nvinfo : EIATTR_MIN_STACK_SIZE
	.align		4
.L_54:
        /*0108*/ 	.byte	0x04, 0x12
        /*010a*/ 	.short	(.L_56 - .L_55)
	.align		4
.L_55:
        /*010c*/ 	.word	index@(_ZN7cutlass13device_kernelIN5flash19enable_sm80_to_sm89INS1_16FlashAttnFwdSm80INS1_25CollectiveMainloopFwdSm80ILi4ELi1ELb0EN4cute5tupleIJNS5_1CILi128EEENS7_ILi48EEENS7_ILi96EEEEEELi96ENS_10bfloat16_tEfNS_4arch4Sm80ELb0ELb1ELb0ELb1ELb0ELb0ELb1ELb1EEENS1_21CollectiveEpilogueFwdINS6_IJS8_SA_S9_EEENS6_IJNS7_ILi1EEESI_SI_EEESC_SE_Li128ELb1ELb1ELb1ELb0EEENS1_36VarlenDynamicPersistentTileSchedulerILi128ELi48ELi128ELi128ELb1ELb1ELb0ELb1ELb0ELb1EEEEEEEEEvNT_6ParamsE)
        /*0110*/ 	.word	0x00000000


	//----- nvinfo : EIATTR_MIN_STACK_SIZE
	.align		4
.L_56:
        /*0114*/ 	.byte	0x04, 0x12
        /*0116*/ 	.short	(.L_58 - .L_57)
	.align		4
.L_57:
        /*0118*/ 	.word	index@(_ZN7cutlass13device_kernelIN5flash19enable_sm80_to_sm89INS1_16FlashAttnFwdSm80INS1_25CollectiveMainloopFwdSm80ILi4ELi1ELb0EN4cute5tupleIJNS5_1CILi128EEENS7_ILi48EEENS7_ILi96EEEEEELi96ENS_10bfloat16_tEfNS_4arch4Sm80ELb0ELb1ELb0ELb1ELb0ELb1ELb1ELb1EEENS1_21CollectiveEpilogueFwdINS6_IJS8_SA_S9_EEENS6_IJNS7_ILi1EEESI_SI_EEESC_SE_Li128ELb1ELb1ELb1ELb0EEENS1_36VarlenDynamicPersistentTileSchedulerILi128ELi48ELi128ELi128ELb1ELb1ELb0ELb1ELb0ELb1EEEEEEEEEvNT_6ParamsE)
        /*011c*/ 	.word	0x00000000


	//----- nvinfo : EIATTR_MIN_STACK_SIZE
	.align		4
.L_58:
        /*0120*/ 	.byte	0x04, 0x12
        /*0122*/ 	.short	(.L_60 - .L_59)
	.align		4
.L_59:
        /*0124*/ 	.word	index@(_ZN7cutlass13device_kernelIN5flash19enable_sm80_to_sm89INS1_16FlashAttnFwdSm80INS1_25CollectiveMainloopFwdSm80ILi4ELi1ELb0EN4cute5tupleIJNS5_1CILi128EEENS7_ILi64EEENS7_ILi96EEEEEELi96ENS_10bfloat16_tEfNS_4arch4Sm80ELb1ELb0ELb0ELb0ELb0ELb0ELb1ELb1EEENS1_21CollectiveEpilogueFwdINS6_IJS8_SA_S9_EEENS6_IJNS7_ILi1EEESI_SI_EEESC_SE_Li128ELb0ELb1ELb1ELb0EEENS1_30DynamicPersistentTileSchedulerILi128ELi128ELb1ELb1ELb0EEEEEEEEEvNT_6ParamsE)
        /*0128*/ 	.word	0x00000000


	//----- nvinfo : EIATTR_MIN_STACK_SIZE
	.align		4
.L_60:
        /*012c*/ 	.byte	0x04, 0x12
        /*012e*/ 	.short	(.L_62 - .L_61)
	.align		4
.L_61:
        /*0130*/ 	.word	index@(_ZN7cutlass13device_kernelIN5flash19enable_sm80_to_sm89INS1_16FlashAttnFwdSm80INS1_25CollectiveMainloopFwdSm80ILi4ELi1ELb0EN4cute5tupleIJNS5_1CILi128EEENS7_ILi48EEENS7_ILi96EEEEEELi96ENS_10bfloat16_tEfNS_4arch4Sm80ELb1ELb0ELb0ELb1ELb0ELb0ELb1ELb1EEENS1_21CollectiveEpilogueFwdINS6_IJS8_SA_S9_EEENS6_IJNS7_ILi1EEESI_SI_EEESC_SE_Li128ELb1ELb1ELb1ELb0EEENS1_36VarlenDynamicPersistentTileSchedulerILi128ELi48ELi128ELi128ELb1ELb1ELb0ELb1ELb1ELb1EEEEEEEEEvNT_6ParamsE)
        /*0134*/ 	.word	0x00000000


	//----- nvinfo : EIATTR_MIN_STACK_SIZE
	.align		4
.L_62:
        /*0138*/ 	.byte	0x04, 0x12
        /*013a*/ 	.short	(.L_64 - .L_63)
	.align		4
.L_63:
        /*013c*/ 	.word	index@(_ZN7cutlass13device_kernelIN5flash19enable_sm80_to_sm89INS1_16FlashAttnFwdSm80INS1_25CollectiveMainloopFwdSm80ILi4ELi1ELb0EN4cute5tupleIJNS5_1CILi128EEENS7_ILi48EEENS7_ILi96EEEEEELi96ENS_10bfloat16_tEfNS_4arch4Sm80ELb1ELb0ELb0ELb1ELb0ELb1ELb1ELb1EEENS1_21CollectiveEpilogueFwdINS6_IJS8_SA_S9_EEENS6_IJNS7_ILi1EEESI_SI_EEESC_SE_Li128ELb1ELb1ELb1ELb0EEENS1_36VarlenDynamicPersistentTileSchedulerILi128ELi48ELi128ELi128ELb1ELb1ELb0ELb1ELb1ELb1EEEEEEEEEvNT_6ParamsE)
        /*0140*/ 	.word	0x00000000
.L_64:


//--------------------- .nv.compat                --------------------------
	.section	.nv.compat,"",@"SHT_CUDA_COMPAT_INFO"
	.align	4
        /*0000*/ 	.byte	0x02, 0x09, 0x01, 0x00, 0x02, 0x02, 0x01, 0x00, 0x02, 0x05, 0x05, 0x00, 0x03, 0x07, 0x01, 0x01
        /*0010*/ 	.byte	0x02, 0x03, 0x00, 0x00, 0x02, 0x06, 0x01, 0x00, 0x04, 0x0b, 0x08, 0x00, 0x09, 0x00, 0x00, 0x00
        /*0020*/ 	.byte	0x00, 0x00, 0x00, 0x00


//--------------------- .nv.info._ZN7cutlass13device_kernelIN5flash19enable_sm80_to_sm89INS1_16FlashAttnFwdSm80INS1_25CollectiveMainloopFwdSm80ILi4ELi1ELb0EN4cute5tupleIJNS5_1CILi128EEENS7_ILi64EEENS7_ILi96EEEEEELi96ENS_10bfloat16_tEfNS_4arch4Sm80ELb0ELb0ELb0ELb0ELb0ELb0ELb1ELb1EEENS1_21CollectiveEpilogueFwdINS6_IJS8_SA_S9_EEENS6_IJNS7_ILi1EEESI_SI_EEESC_SE_Li128ELb0ELb1ELb1ELb0EEENS1_19SingleTileSchedulerILb0ELb1ELb1ELi128EEEEEEEEEvNT_6ParamsE --------------------------
	.section	.nv.info._ZN7cutlass13device_kernelIN5flash19enable_sm80_to_sm89INS1_16FlashAttnFwdSm80INS1_25CollectiveMainloopFwdSm80ILi4ELi1ELb0EN4cute5tupleIJNS5_1CILi128EEENS7_ILi64EEENS7_ILi96EEEEEELi96ENS_10bfloat16_tEfNS_4arch4Sm80ELb0ELb0ELb0ELb0ELb0ELb0ELb1ELb1EEENS1_21CollectiveEpilogueFwdINS6_IJS8_SA_S9_EEENS6_IJNS7_ILi1EEESI_SI_EEESC_SE_Li128ELb0ELb1ELb1ELb0EEENS1_19SingleTileSchedulerILb0ELb1ELb1ELi128EEEEEEEEEvNT_6ParamsE,"",@"SHT_CUDA_INFO"
	.sectionflags	@""
	.align	4


	//----- nvinfo : EIATTR_CUDA_API_VERSION
	.align		4
        /*0000*/ 	.byte	0x04, 0x37
        /*0002*/ 	.short	(.L_66 - .L_65)
.L_65:
        /*0004*/ 	.word	0x00000082


	//----- nvinfo : EIATTR_KPARAM_INFO
	.align		4
.L_66:
        /*0008*/ 	.byte	0x04, 0x17
        /*000a*/ 	.short	(.L_68 - .L_67)
.L_67:
        /*000c*/ 	.word	0x00000000
        /*0010*/ 	.short	0x0000
        /*0012*/ 	.short	0x0000
        /*0014*/ 	.byte	0x00, 0xf0, 0x61, 0x10


	//----- nvinfo : EIATTR_SPARSE_MMA_MASK
	.align		4
.L_68:
        /*0018*/ 	.byte	0x03, 0x50
        /*001a*/ 	.short	0x0000


	//----- nvinfo : EIATTR_MAXREG_COUNT
	.align		4
        /*001c*/ 	.byte	0x03, 0x1b
        /*001e*/ 	.short	0x00ff


	//----- nvinfo : EIATTR_MERCURY_ISA_VERSION
	.align		4
        /*0020*/ 	.byte	0x03, 0x5f
        /*0022*/ 	.short	0x0101


	//----- nvinfo : EIATTR_VRC_CTA_INIT_COUNT
	.align		4
        /*0024*/ 	.byte	0x02, 0x4a
	.zero		1
	.zero		1


	//----- nvinfo : EIATTR_EXIT_INSTR_OFFSETS
	.align		4
        /*0028*/ 	.byte	0x04, 0x1c
        /*002a*/ 	.short	(.L_70 - .L_69)


	//   ....[0]....
.L_69:
        /*002c*/ 	.word	0x00000010


	//----- nvinfo : EIATTR_MAX_THREADS
	.align		4
.L_70:
        /*0030*/ 	.byte	0x04, 0x05
        /*0032*/ 	.short	(.L_72 - .L_71)
.L_71:
        /*0034*/ 	.word	0x00000080
        /*0038*/ 	.word	0x00000001
        /*003c*/ 	.word	0x00000001


	//----- nvinfo : EIATTR_CBANK_PARAM_SIZE
	.align		4
.L_72:
        /*0040*/ 	.byte	0x03, 0x19
        /*0042*/ 	.short	0x0418


	//----- nvinfo : EIATTR_PARAM_CBANK
	.align		4
        /*0044*/ 	.byte	0x04, 0x0a
        /*0046*/ 	.short	(.L_74 - .L_73)
	.align		4
.L_73:
        /*0048*/ 	.word	index@(.nv.constant0._ZN7cutlass13device_kernelIN5flash19enable_sm80_to_sm89INS1_16FlashAttnFwdSm80INS1_25CollectiveMainloopFwdSm80ILi4ELi1ELb0EN4cute5tupleIJNS5_1CILi128EEENS7_ILi64EEENS7_ILi96EEEEEELi96ENS_10bfloat16_tEfNS_4arch4Sm80ELb0ELb0ELb0ELb0ELb0ELb0ELb1ELb1EEENS1_21CollectiveEpilogueFwdINS6_IJS8_SA_S9_EEENS6_IJNS7_ILi1EEESI_SI_EEESC_SE_Li128ELb0ELb1ELb1ELb0EEENS1_19SingleTileSchedulerILb0ELb1ELb1ELi128EEEEEEEEEvNT_6ParamsE)
        /*004c*/ 	.short	0x0380
        /*004e*/ 	.short	0x0418


	//----- nvinfo : EIATTR_SW_WAR
	.align		4
.L_74:
        /*0050*/ 	.byte	0x04, 0x36
        /*0052*/ 	.short	(.L_76 - .L_75)
.L_75:
        /*0054*/ 	.word	0x00000008
.L_76:


//--------------------- .nv.info._ZN7cutlass13device_kernelIN5flash19enable_sm80_to_sm89INS1_16FlashAttnFwdSm80INS1_25CollectiveMainloopFwdSm80ILi4ELi1ELb0EN4cute5tupleIJNS5_1CILi128EEENS7_ILi48EEENS7_ILi96EEEEEELi96ENS_10bfloat16_tEfNS_4arch4Sm80ELb0ELb0ELb0ELb1ELb0ELb0ELb1ELb1EEENS1_21CollectiveEpilogueFwdINS6_IJS8_SA_S9_EEENS6_IJNS7_ILi1EEESI_SI_EEESC_SE_Li128ELb1ELb1ELb1ELb0EEENS1_36VarlenDynamicPersistentTileSchedulerILi128ELi48ELi128ELi128ELb1ELb1ELb0ELb0ELb1ELb1EEEEEEEEEvNT_6ParamsE --------------------------
	.section	.nv.info._ZN7cutlass13device_kernelIN5flash19enable_sm80_to_sm89INS1_16FlashAttnFwdSm80INS1_25CollectiveMainloopFwdSm80ILi4ELi1ELb0EN4cute5tupleIJNS5_1CILi128EEENS7_ILi48EEENS7_ILi96EEEEEELi96ENS_10bfloat16_tEfNS_4arch4Sm80ELb0ELb0ELb0ELb1ELb0ELb0ELb1ELb1EEENS1_21CollectiveEpilogueFwdINS6_IJS8_SA_S9_EEENS6_IJNS7_ILi1EEESI_SI_EEESC_SE_Li128ELb1ELb1ELb1ELb0EEENS1_36VarlenDynamicPersistentTileSchedulerILi128ELi48ELi128ELi128ELb1ELb1ELb0ELb0ELb1ELb1EEEEEEEEEvNT_6ParamsE,"",@"SHT_CUDA_INFO"
	.sectionflags	@""
	.align	4


	//----- nvinfo : EIATTR_CUDA_API_VERSION
	.align		4
        /*0000*/ 	.byte	0x04, 0x37
        /*0002*/ 	.short	(.L_78 - .L_77)
.L_77:
        /*0004*/ 	.word	0x00000082


	//----- nvinfo : EIATTR_KPARAM_INFO
	.align		4
.L_78:
        /*0008*/ 	.byte	0x04, 0x17
        /*000a*/ 	.short	(.L_80 - .L_79)
.L_79:
        /*000c*/ 	.word	0x00000000
        /*0010*/ 	.short	0x0000
        /*0012*/ 	.short	0x0000
        /*0014*/ 	.byte	0x00, 0xf0, 0xe1, 0x10


	//----- nvinfo : EIATTR_SPARSE_MMA_MASK
	.align		4
.L_80:
        /*0018*/ 	.byte	0x03, 0x50
        /*001a*/ 	.short	0x0000


	//----- nvinfo : EIATTR_MAXREG_COUNT
	.align		4
        /*001c*/ 	.byte	0x03, 0x1b
        /*001e*/ 	.short	0x00ff


	//----- nvinfo : EIATTR_MERCURY_ISA_VERSION
	.align		4
        /*0020*/ 	.byte	0x03, 0x5f
        /*0022*/ 	.short	0x0101


	//----- nvinfo : EIATTR_VRC_CTA_INIT_COUNT
	.align		4
        /*0024*/ 	.byte	0x02, 0x4a
	.zero		1
	.zero		1


	//----- nvinfo : EIATTR_EXIT_INSTR_OFFSETS
	.align		4
        /*0028*/ 	.byte	0x04, 0x1c
        /*002a*/ 	.short	(.L_82 - .L_81)


	//   ....[0]....
.L_81:
        /*002c*/ 	.word	0x00000010


	//----- nvinfo : EIATTR_MAX_THREADS
	.align		4
.L_82:
        /*0030*/ 	.byte	0x04, 0x05
        /*0032*/ 	.short	(.L_84 - .L_83)
.L_83:
        /*0034*/ 	.word	0x00000080
        /*0038*/ 	.word	0x00000001
        /*003c*/ 	.word	0x00000001


	//----- nvinfo : EIATTR_CBANK_PARAM_SIZE
	.align		4
.L_84:
        /*0040*/ 	.byte	0x03, 0x19
        /*0042*/ 	.short	0x0438


	//----- nvinfo : EIATTR_PARAM_CBANK
	.align		4
        /*0044*/ 	.byte	0x04, 0x0a
        /*0046*/ 	.short	(.L_86 - .L_85)
	.align		4
.L_85:
        /*0048*/ 	.word	index@(.nv.constant0._ZN7cutlass13device_kernelIN5flash19enable_sm80_to_sm89INS1_16FlashAttnFwdSm80INS1_25CollectiveMainloopFwdSm80ILi4ELi1ELb0EN4cute5tupleIJNS5_1CILi128EEENS7_ILi48EEENS7_ILi96EEEEEELi96ENS_10bfloat16_tEfNS_4arch4Sm80ELb0ELb0ELb0ELb1ELb0ELb0ELb1ELb1EEENS1_21CollectiveEpilogueFwdINS6_IJS8_SA_S9_EEENS6_IJNS7_ILi1EEESI_SI_EEESC_SE_Li128ELb1ELb1ELb1ELb0EEENS1_36VarlenDynamicPersistentTileSchedulerILi128ELi48ELi128ELi128ELb1ELb1ELb0ELb0ELb1ELb1EEEEEEEEEvNT_6ParamsE)
        /*004c*/ 	.short	0x0380
        /*004e*/ 	.short	0x0438


	//----- nvinfo : EIATTR_SW_WAR
	.align		4
.L_86:
        /*0050*/ 	.byte	0x04, 0x36
        /*0052*/ 	.short	(.L_88 - .L_87)
.L_87:
        /*0054*/ 	.word	0x00000008
.L_88:


//--------------------- .nv.info._ZN7cutlass13device_kernelIN5flash19enable_sm80_to_sm89INS1_16FlashAttnFwdSm80INS1_25CollectiveMainloopFwdSm80ILi4ELi1ELb0EN4cute5tupleIJNS5_1CILi128EEENS7_ILi48EEENS7_ILi96EEEEEELi96ENS_10bfloat16_tEfNS_4arch4Sm80ELb0ELb0ELb0ELb1ELb0ELb1ELb1ELb1EEENS1_21CollectiveEpilogueFwdINS6_IJS8_SA_S9_EEENS6_IJNS7_ILi1EEESI_SI_EEESC_SE_Li128ELb1ELb1ELb1ELb0EEENS1_36VarlenDynamicPersistentTileSchedulerILi128ELi48ELi128ELi128ELb1ELb1ELb0ELb0ELb1ELb1EEEEEEEEEvNT_6ParamsE --------------------------
	.section	.nv.info._ZN7cutlass13device_kernelIN5flash19enable_sm80_to_sm89INS1_16FlashAttnFwdSm80INS1_25CollectiveMainloopFwdSm80ILi4ELi1ELb0EN4cute5tupleIJNS5_1CILi128EEENS7_ILi48EEENS7_ILi96EEEEEELi96ENS_10bfloat16_tEfNS_4arch4Sm80ELb0ELb0ELb0ELb1ELb0ELb1ELb1ELb1EEENS1_21CollectiveEpilogueFwdINS6_IJS8_SA_S9_EEENS6_IJNS7_ILi1EEESI_SI_EEESC_SE_Li128ELb1ELb1ELb1ELb0EEENS1_36VarlenDynamicPersistentTileSchedulerILi128ELi48ELi128ELi128ELb1ELb1ELb0ELb0ELb1ELb1EEEEEEEEEvNT_6ParamsE,"",@"SHT_CUDA_INFO"
	.sectionflags	@""
	.align	4


	//----- nvinfo : EIATTR_CUDA_API_VERSION
	.align		4
        /*0000*/ 	.byte	0x04, 0x37
        /*0002*/ 	.short	(.L_90 - .L_89)
.L_89:
        /*0004*/ 	.word	0x00000082


	//----- nvinfo : EIATTR_KPARAM_INFO
	.align		4
.L_90:
        /*0008*/ 	.byte	0x04, 0x17
        /*000a*/ 	.short	(.L_92 - .L_91)
.L_91:
        /*000c*/ 	.word	0x00000000
        /*0010*/ 	.short	0x0000
        /*0012*/ 	.short	0x0000
        /*0014*/ 	.byte	0x00, 0xf0, 0xe1, 0x10


	//----- nvinfo : EIATTR_SPARSE_MMA_MASK
	.align		4
.L_92:
        /*0018*/ 	.byte	0x03, 0x50
        /*001a*/ 	.short	0x0000


	//----- nvinfo : EIATTR_MAXREG_COUNT
	.align		4
        /*001c*/ 	.byte	0x03, 0x1b
        /*001e*/ 	.short	0x00ff


	//----- nvinfo : EIATTR_MERCURY_ISA_VERSION
	.align		4
        /*0020*/ 	.byte	0x03, 0x5f
        /*0022*/ 	.short	0x0101


	//----- nvinfo : EIATTR_VRC_CTA_INIT_COUNT
	.align		4
        /*0024*/ 	.byte	0x02, 0x4a
	.zero		1
	.zero		1


	//----- nvinfo : EIATTR_EXIT_INSTR_OFFSETS
	.align		4
        /*0028*/ 	.byte	0x04, 0x1c
        /*002a*/ 	.short	(.L_94 - .L_93)


	//   ....[0]....
.L_93:
        /*002c*/ 	.word	0x00000010


	//----- nvinfo : EIATTR_MAX_THREADS
	.align		4
.L_94:
        /*0030*/ 	.byte	0x04, 0x05
        /*0032*/ 	.short	(.L_96 - .L_95)
.L_95:
        /*0034*/ 	.word	0x00000080
        /*0038*/ 	.word	0x00000001
        /*003c*/ 	.word	0x00000001


	//----- nvinfo : EIATTR_CBANK_PARAM_SIZE
	.align		4
.L_96:
        /*0040*/ 	.byte	0x03, 0x19
        /*0042*/ 	.short	0x0438


	//----- nvinfo : EIATTR_PARAM_CBANK
	.align		4
        /*0044*/ 	.byte	0x04, 0x0a
        /*0046*/ 	.short	(.L_98 - .L_97)
	.align		4
.L_97:
        /*0048*/ 	.word	index@(.nv.constant0._ZN7cutlass13device_kernelIN5flash19enable_sm80_to_sm89INS1_16FlashAttnFwdSm80INS1_25CollectiveMainloopFwdSm80ILi4ELi1ELb0EN4cute5tupleIJNS5_1CILi128EEENS7_ILi48EEENS7_ILi96EEEEEELi96ENS_10bfloat16_tEfNS_4arch4Sm80ELb0ELb0ELb0ELb1ELb0ELb1ELb1ELb1EEENS1_21CollectiveEpilogueFwdINS6_IJS8_SA_S9_EEENS6_IJNS7_ILi1EEESI_SI_EEESC_SE_Li128ELb1ELb1ELb1ELb0EEENS1_36VarlenDynamicPersistentTileSchedulerILi128ELi48ELi128ELi128ELb1ELb1ELb0ELb0ELb1ELb1EEEEEEEEEvNT_6ParamsE)
        /*004c*/ 	.short	0x0380
        /*004e*/ 	.short	0x0438


	//----- nvinfo : EIATTR_SW_WAR
	.align		4
.L_98:
        /*0050*/ 	.byte	0x04, 0x36
        /*0052*/ 	.short	(.L_100 - .L_99)
.L_99:
        /*0054*/ 	.word	0x00000008
.L_100:


//--------------------- .nv.info._ZN7cutlass13device_kernelIN5flash19enable_sm80_to_sm89INS1_16FlashAttnFwdSm80INS1_25CollectiveMainloopFwdSm80ILi4ELi1ELb0EN4cute5tupleIJNS5_1CILi128EEENS7_ILi48EEENS7_ILi96EEEEEELi96ENS_10bfloat16_tEfNS_4arch4Sm80ELb0ELb1ELb0ELb0ELb0ELb0ELb1ELb1EEENS1_21CollectiveEpilogueFwdINS6_IJS8_SA_S9_EEENS6_IJNS7_ILi1EEESI_SI_EEESC_SE_Li128ELb0ELb1ELb1ELb0EEENS1_19SingleTileSchedulerILb0ELb1ELb1ELi128EEEEEEEEEvNT_6ParamsE --------------------------
	.section	.nv.info._ZN7cutlass13device_kernelIN5flash19enable_sm80_to_sm89INS1_16FlashAttnFwdSm80INS1_25CollectiveMainloopFwdSm80ILi4ELi1ELb0EN4cute5tupleIJNS5_1CILi128EEENS7_ILi48EEENS7_ILi96EEEEEELi96ENS_10bfloat16_tEfNS_4arch4Sm80ELb0ELb1ELb0ELb0ELb0ELb0ELb1ELb1EEENS1_21CollectiveEpilogueFwdINS6_IJS8_SA_S9_EEENS6_IJNS7_ILi1EEESI_SI_EEESC_SE_Li128ELb0ELb1ELb1ELb0EEENS1_19SingleTileSchedulerILb0ELb1ELb1ELi128EEEEEEEEEvNT_6ParamsE,"",@"SHT_CUDA_INFO"
	.sectionflags	@""
	.align	4


	//----- nvinfo : EIATTR_CUDA_API_VERSION
	.align		4
        /*0000*/ 	.byte	0x04, 0x37
        /*0002*/ 	.short	(.L_102 - .L_101)
.L_101:
        /*0004*/ 	.word	0x00000082


	//----- nvinfo : EIATTR_KPARAM_INFO
	.align		4
.L_102:
        /*0008*/ 	.byte	0x04, 0x17
        /*000a*/ 	.short	(.L_104 - .L_103)
.L_103:
        /*000c*/ 	.word	0x00000000
        /*0010*/ 	.short	0x0000
        /*0012*/ 	.short	0x0000
        /*0014*/ 	.byte	0x00, 0xf0, 0x61, 0x10


	//----- nvinfo : EIATTR_SPARSE_MMA_MASK
	.align		4
.L_104:
        /*0018*/ 	.byte	0x03, 0x50
        /*001a*/ 	.short	0x0000


	//----- nvinfo : EIATTR_MAXREG_COUNT
	.align		4
        /*001c*/ 	.byte	0x03, 0x1b
        /*001e*/ 	.short	0x00ff


	//----- nvinfo : EIATTR_MERCURY_ISA_VERSION
	.align		4
        /*0020*/ 	.byte	0x03, 0x5f
        /*0022*/ 	.short	0x0101


	//----- nvinfo : EIATTR_VRC_CTA_INIT_COUNT
	.align		4
        /*0024*/ 	.byte	0x02, 0x4a
	.zero		1
	.zero		1


	//----- nvinfo : EIATTR_EXIT_INSTR_OFFSETS
	.align		4
        /*0028*/ 	.byte	0x04, 0x1c
        /*002a*/ 	.short	(.L_106 - .L_105)


	//   ....[0]....
.L_105:
        /*002c*/ 	.word	0x00000010


	//----- nvinfo : EIATTR_MAX_THREADS
	.align		4
.L_106:
        /*0030*/ 	.byte	0x04, 0x05
        /*0032*/ 	.short	(.L_108 - .L_107)
.L_107:
        /*0034*/ 	.word	0x00000080
        /*0038*/ 	.word	0x00000001
        /*003c*/ 	.word	0x00000001


	//----- nvinfo : EIATTR_CBANK_PARAM_SIZE
	.align		4
.L_108:
        /*0040*/ 	.byte	0x03, 0x19
        /*0042*/ 	.short	0x0418


	//----- nvinfo : EIATTR_PARAM_CBANK
	.align		4
        /*0044*/ 	.byte	0x04, 0x0a
        /*0046*/ 	.short	(.L_110 - .L_109)
	.align		4
.L_109:
        /*0048*/ 	.word	index@(.nv.constant0._ZN7cutlass13device_kernelIN5flash19enable_sm80_to_sm89INS1_16FlashAttnFwdSm80INS1_25CollectiveMainloopFwdSm80ILi4ELi1ELb0EN4cute5tupleIJNS5_1CILi128EEENS7_ILi48EEENS7_ILi96EEEEEELi96ENS_10bfloat16_tEfNS_4arch4Sm80ELb0ELb1ELb0ELb0ELb0ELb0ELb1ELb1EEENS1_21CollectiveEpilogueFwdINS6_IJS8_SA_S9_EEENS6_IJNS7_ILi1EEESI_SI_EEESC_SE_Li128ELb0ELb1ELb1ELb0EEENS1_19SingleTileSchedulerILb0ELb1ELb1ELi128EEEEEEEEEvNT_6ParamsE)
        /*004c*/ 	.short	0x0380
        /*004e*/ 	.short	0x0418


	//----- nvinfo : EIATTR_SW_WAR
	.align		4
.L_110:
        /*0050*/ 	.byte	0x04, 0x36
        /*0052*/ 	.short	(.L_112 - .L_111)
.L_111:
        /*0054*/ 	.word	0x00000008
.L_112:


//--------------------- .nv.info._ZN7cutlass13device_kernelIN5flash19enable_sm80_to_sm89INS1_16FlashAttnFwdSm80INS1_25CollectiveMainloopFwdSm80ILi4ELi1ELb0EN4cute5tupleIJNS5_1CILi128EEENS7_ILi48EEENS7_ILi96EEEEEELi96ENS_10bfloat16_tEfNS_4arch4Sm80ELb0ELb1ELb0ELb1ELb0ELb0ELb1ELb1EEENS1_21CollectiveEpilogueFwdINS6_IJS8_SA_S9_EEENS6_IJNS7_ILi1EEESI_SI_EEESC_SE_Li128ELb1ELb1ELb1ELb0EEENS1_36VarlenDynamicPersistentTileSchedulerILi128ELi48ELi128ELi128ELb1ELb1ELb0ELb1ELb0ELb1EEEEEEEEEvNT_6ParamsE --------------------------
	.section	.nv.info._ZN7cutlass13device_kernelIN5flash19enable_sm80_to_sm89INS1_16FlashAttnFwdSm80INS1_25CollectiveMainloopFwdSm80ILi4ELi1ELb0EN4cute5tupleIJNS5_1CILi128EEENS7_ILi48EEENS7_ILi96EEEEEELi96ENS_10bfloat16_tEfNS_4arch4Sm80ELb0ELb1ELb0ELb1ELb0ELb0ELb1ELb1EEENS1_21CollectiveEpilogueFwdINS6_IJS8_SA_S9_EEENS6_IJNS7_ILi1EEESI_SI_EEESC_SE_Li128ELb1ELb1ELb1ELb0EEENS1_36VarlenDynamicPersistentTileSchedulerILi128ELi48ELi128ELi128ELb1ELb1ELb0ELb1ELb0ELb1EEEEEEEEEvNT_6ParamsE,"",@"SHT_CUDA_INFO"
	.sectionflags	@""
	.align	4


	//----- nvinfo : EIATTR_CUDA_API_VERSION
	.align		4
        /*0000*/ 	.byte	0x04, 0x37
        /*0002*/ 	.short	(.L_114 - .L_113)
.L_113:
        /*0004*/ 	.word	0x00000082


	//----- nvinfo : EIATTR_KPARAM_INFO
	.align		4
.L_114:
        /*0008*/ 	.byte	0x04, 0x17
        /*000a*/ 	.short	(.L_116 - .L_115)
.L_115:
        /*000c*/ 	.word	0x00000000
        /*0010*/ 	.short	0x0000
        /*0012*/ 	.short	0x0000
        /*0014*/ 	.byte	0x00, 0xf0, 0xe1, 0x10


	//----- nvinfo : EIATTR_SPARSE_MMA_MASK
	.align		4
.L_116:
        /*0018*/ 	.byte	0x03, 0x50
        /*001a*/ 	.short	0x0000


	//----- nvinfo : EIATTR_MAXREG_COUNT
	.align		4
        /*001c*/ 	.byte	0x03, 0x1b
        /*001e*/ 	.short	0x00ff


	//----- nvinfo : EIATTR_MERCURY_ISA_VERSION
	.align		4
        /*0020*/ 	.byte	0x03, 0x5f
        /*0022*/ 	.short	0x0101


	//----- nvinfo : EIATTR_VRC_CTA_INIT_COUNT
	.align		4
        /*0024*/ 	.byte	0x02, 0x4a
	.zero		1
	.zero		1


	//----- nvinfo : EIATTR_EXIT_INSTR_OFFSETS
	.align		4
        /*0028*/ 	.byte	0x04, 0x1c
        /*002a*/ 	.short	(.L_118 - .L_117)


	//   ....[0]....
.L_117:
        /*002c*/ 	.word	0x00000010


	//----- nvinfo : EIATTR_MAX_THREADS
	.align		4
.L_118:
        /*0030*/ 	.byte	0x04, 0x05
        /*0032*/ 	.short	(.L_120 - .L_119)
.L_119:
        /*0034*/ 	.word	0x00000080
        /*0038*/ 	.word	0x00000001
        /*003c*/ 	.word	0x00000001


	//----- nvinfo : EIATTR_CBANK_PARAM_SIZE
	.align		4
.L_120:
        /*0040*/ 	.byte	0x03, 0x19
        /*0042*/ 	.short	0x0438


	//----- nvinfo : EIATTR_PARAM_CBANK
	.align		4
        /*0044*/ 	.byte	0x04, 0x0a
        /*0046*/ 	.short	(.L_122 - .L_121)
	.align		4
.L_121:
        /*0048*/ 	.word	index@(.nv.constant0._ZN7cutlass13device_kernelIN5flash19enable_sm80_to_sm89INS1_16FlashAttnFwdSm80INS1_25CollectiveMainloopFwdSm80ILi4ELi1ELb0EN4cute5tupleIJNS5_1CILi128EEENS7_ILi48EEENS7_ILi96EEEEEELi96ENS_10bfloat16_tEfNS_4arch4Sm80ELb0ELb1ELb0ELb1ELb0ELb0ELb1ELb1EEENS1_21CollectiveEpilogueFwdINS6_IJS8_SA_S9_EEENS6_IJNS7_ILi1EEESI_SI_EEESC_SE_Li128ELb1ELb1ELb1ELb0EEENS1_36VarlenDynamicPersistentTileSchedulerILi128ELi48ELi128ELi128ELb1ELb1ELb0ELb1ELb0ELb1EEEEEEEEEvNT_6ParamsE)
        /*004c*/ 	.short	0x0380
        /*004e*/ 	.short	0x0438


	//----- nvinfo : EIATTR_SW_WAR
	.align		4
.L_122:
        /*0050*/ 	.byte	0x04, 0x36
        /*0052*/ 	.short	(.L_124 - .L_123)
.L_123:
        /*0054*/ 	.word	0x00000008
.L_124:


//--------------------- .nv.info._ZN7cutlass13device_kernelIN5flash19enable_sm80_to_sm89INS1_16FlashAttnFwdSm80INS1_25CollectiveMainloopFwdSm80ILi4ELi1ELb0EN4cute5tupleIJNS5_1CILi128EEENS7_ILi48EEENS7_ILi96EEEEEELi96ENS_10bfloat16_tEfNS_4arch4Sm80ELb0ELb1ELb0ELb1ELb0ELb1ELb1ELb1EEENS1_21CollectiveEpilogueFwdINS6_IJS8_SA_S9_EEENS6_IJNS7_ILi1EEESI_SI_EEESC_SE_Li128ELb1ELb1ELb1ELb0EEENS1_36VarlenDynamicPersistentTileSchedulerILi128ELi48ELi128ELi128ELb1ELb1ELb0ELb1ELb0ELb1EEEEEEEEEvNT_6ParamsE --------------------------
	.section	.nv.info._ZN7cutlass13device_kernelIN5flash19enable_sm80_to_sm89INS1_16FlashAttnFwdSm80INS1_25CollectiveMainloopFwdSm80ILi4ELi1ELb0EN4cute5tupleIJNS5_1CILi128EEENS7_ILi48EEENS7_ILi96EEEEEELi96ENS_10bfloat16_tEfNS_4arch4Sm80ELb0ELb1ELb0ELb1ELb0ELb1ELb1ELb1EEENS1_21CollectiveEpilogueFwdINS6_IJS8_SA_S9_EEENS6_IJNS7_ILi1EEESI_SI_EEESC_SE_Li128ELb1ELb1ELb1ELb0EEENS1_36VarlenDynamicPersistentTileSchedulerILi128ELi48ELi128ELi128ELb1ELb1ELb0ELb1ELb0ELb1EEEEEEEEEvNT_6ParamsE,"",@"SHT_CUDA_INFO"
	.sectionflags	@""
	.align	4


	//----- nvinfo : EIATTR_CUDA_API_VERSION
	.align		4
        /*0000*/ 	.byte	0x04, 0x37
        /*0002*/ 	.short	(.L_126 - .L_125)
.L_125:
        /*0004*/ 	.word	0x00000082


	//----- nvinfo : EIATTR_KPARAM_INFO
	.align		4
.L_126:
        /*0008*/ 	.byte	0x04, 0x17
        /*000a*/ 	.short	(.L_128 - .L_127)
.L_127:
        /*000c*/ 	.word	0x00000000
        /*0010*/ 	.short	0x0000
        /*0012*/ 	.short	0x0000
        /*0014*/ 	.byte	0x00, 0xf0, 0xe1, 0x10


	//----- nvinfo : EIATTR_SPARSE_MMA_MASK
	.align		4
.L_128:
        /*0018*/ 	.byte	0x03, 0x50
        /*001a*/ 	.short	0x0000


	//----- nvinfo : EIATTR_MAXREG_COUNT
	.align		4
        /*001c*/ 	.byte	0x03, 0x1b
        /*001e*/ 	.short	0x00ff


	//----- nvinfo : EIATTR_MERCURY_ISA_VERSION
	.align		4
        /*0020*/ 	.byte	0x03, 0x5f
        /*0022*/ 	.short	0x0101


	//----- nvinfo : EIATTR_VRC_CTA_INIT_COUNT
	.align		4
        /*0024*/ 	.byte	0x02, 0x4a
	.zero		1
	.zero		1


	//----- nvinfo : EIATTR_EXIT_INSTR_OFFSETS
	.align		4
        /*0028*/ 	.byte	0x04, 0x1c
        /*002a*/ 	.short	(.L_130 - .L_129)


	//   ....[0]....
.L_129:
        /*002c*/ 	.word	0x00000010


	//----- nvinfo : EIATTR_MAX_THREADS
	.align		4
.L_130:
        /*0030*/ 	.byte	0x04, 0x05
        /*0032*/ 	.short	(.L_132 - .L_131)
.L_131:
        /*0034*/ 	.word	0x00000080
        /*0038*/ 	.word	0x00000001
        /*003c*/ 	.word	0x00000001


	//----- nvinfo : EIATTR_CBANK_PARAM_SIZE
	.align		4
.L_132:
        /*0040*/ 	.byte	0x03, 0x19
        /*0042*/ 	.short	0x0438


	//----- nvinfo : EIATTR_PARAM_CBANK
	.align		4
        /*0044*/ 	.byte	0x04, 0x0a
        /*0046*/ 	.short	(.L_134 - .L_133)
	.align		4
.L_133:
        /*0048*/ 	.word	index@(.nv.constant0._ZN7cutlass13device_kernelIN5flash19enable_sm80_to_sm89INS1_16FlashAttnFwdSm80INS1_25CollectiveMainloopFwdSm80ILi4ELi1ELb0EN4cute5tupleIJNS5_1CILi128EEENS7_ILi48EEENS7_ILi96EEEEEELi96ENS_10bfloat16_tEfNS_4arch4Sm80ELb0ELb1ELb0ELb1ELb0ELb1ELb1ELb1EEENS1_21CollectiveEpilogueFwdINS6_IJS8_SA_S9_EEENS6_IJNS7_ILi1EEESI_SI_EEESC_SE_Li128ELb1ELb1ELb1ELb0EEENS1_36VarlenDynamicPersistentTileSchedulerILi128ELi48ELi128ELi128ELb1ELb1ELb0ELb1ELb0ELb1EEEEEEEEEvNT_6ParamsE)
        /*004c*/ 	.short	0x0380
        /*004e*/ 	.short	0x0438


	//----- nvinfo : EIATTR_SW_WAR
	.align		4
.L_134:
        /*0050*/ 	.byte	0x04, 0x36
        /*0052*/ 	.short	(.L_136 - .L_135)
.L_135:
        /*0054*/ 	.word	0x00000008
.L_136:


//--------------------- .nv.info._ZN7cutlass13device_kernelIN5flash19enable_sm80_to_sm89INS1_16FlashAttnFwdSm80INS1_25CollectiveMainloopFwdSm80ILi4ELi1ELb0EN4cute5tupleIJNS5_1CILi128EEENS7_ILi64EEENS7_ILi96EEEEEELi96ENS_10bfloat16_tEfNS_4arch4Sm80ELb1ELb0ELb0ELb0ELb0ELb0ELb1ELb1EEENS1_21CollectiveEpilogueFwdINS6_IJS8_SA_S9_EEENS6_IJNS7_ILi1EEESI_SI_EEESC_SE_Li128ELb0ELb1ELb1ELb0EEENS1_30DynamicPersistentTileSchedulerILi128ELi128ELb1ELb1ELb0EEEEEEEEEvNT_6ParamsE --------------------------
	.section	.nv.info._ZN7cutlass13device_kernelIN5flash19enable_sm80_to_sm89INS1_16FlashAttnFwdSm80INS1_25CollectiveMainloopFwdSm80ILi4ELi1ELb0EN4cute5tupleIJNS5_1CILi128EEENS7_ILi64EEENS7_ILi96EEEEEELi96ENS_10bfloat16_tEfNS_4arch4Sm80ELb1ELb0ELb0ELb0ELb0ELb0ELb1ELb1EEENS1_21CollectiveEpilogueFwdINS6_IJS8_SA_S9_EEENS6_IJNS7_ILi1EEESI_SI_EEESC_SE_Li128ELb0ELb1ELb1ELb0EEENS1_30DynamicPersistentTileSchedulerILi128ELi128ELb1ELb1ELb0EEEEEEEEEvNT_6ParamsE,"",@"SHT_CUDA_INFO"
	.sectionflags	@""
	.align	4


	//----- nvinfo : EIATTR_CUDA_API_VERSION
	.align		4
        /*0000*/ 	.byte	0x04, 0x37
        /*0002*/ 	.short	(.L_138 - .L_137)
.L_137:
        /*0004*/ 	.word	0x00000082


	//----- nvinfo : EIATTR_KPARAM_INFO
	.align		4
.L_138:
        /*0008*/ 	.byte	0x04, 0x17
        /*000a*/ 	.short	(.L_140 - .L_139)
.L_139:
        /*000c*/ 	.word	0x00000000
        /*0010*/ 	.short	0x0000
        /*0012*/ 	.short	0x0000
        /*0014*/ 	.byte	0x00, 0xf0, 0xa1, 0x10


	//----- nvinfo : EIATTR_SPARSE_MMA_MASK
	.align		4
.L_140:
        /*0018*/ 	.byte	0x03, 0x50
        /*001a*/ 	.short	0x0000


	//----- nvinfo : EIATTR_MAXREG_COUNT
	.align		4
        /*001c*/ 	.byte	0x03, 0x1b
        /*001e*/ 	.short	0x00ff


	//----- nvinfo : EIATTR_MERCURY_ISA_VERSION
	.align		4
        /*0020*/ 	.byte	0x03, 0x5f
        /*0022*/ 	.short	0x0101


	//----- nvinfo : EIATTR_VRC_CTA_INIT_COUNT
	.align		4
        /*0024*/ 	.byte	0x02, 0x4a
	.zero		1
	.zero		1


	//----- nvinfo : EIATTR_EXIT_INSTR_OFFSETS
	.align		4
        /*0028*/ 	.byte	0x04, 0x1c
        /*002a*/ 	.short	(.L_142 - .L_141)


	//   ....[0]....
.L_141:
        /*002c*/ 	.word	0x00000010


	//----- nvinfo : EIATTR_MAX_THREADS
	.align		4
.L_142:
        /*0030*/ 	.byte	0x04, 0x05
        /*0032*/ 	.short	(.L_144 - .L_143)
.L_143:
        /*0034*/ 	.word	0x00000080
        /*0038*/ 	.word	0x00000001
        /*003c*/ 	.word	0x00000001


	//----- nvinfo : EIATTR_CBANK_PARAM_SIZE
	.align		4
.L_144:
        /*0040*/ 	.byte	0x03, 0x19
        /*0042*/ 	.short	0x0428


	//----- nvinfo : EIATTR_PARAM_CBANK
	.align		4
        /*0044*/ 	.byte	0x04, 0x0a
        /*0046*/ 	.short	(.L_146 - .L_145)
	.align		4
.L_145:
        /*0048*/ 	.word	index@(.nv.constant0._ZN7cutlass13device_kernelIN5flash19enable_sm80_to_sm89INS1_16FlashAttnFwdSm80INS1_25CollectiveMainloopFwdSm80ILi4ELi1ELb0EN4cute5tupleIJNS5_1CILi128EEENS7_ILi64EEENS7_ILi96EEEEEELi96ENS_10bfloat16_tEfNS_4arch4Sm80ELb1ELb0ELb0ELb0ELb0ELb0ELb1ELb1EEENS1_21CollectiveEpilogueFwdINS6_IJS8_SA_S9_EEENS6_IJNS7_ILi1EEESI_SI_EEESC_SE_Li128ELb0ELb1ELb1ELb0EEENS1_30DynamicPersistentTileSchedulerILi128ELi128ELb1ELb1ELb0EEEEEEEEEvNT_6ParamsE)
        /*004c*/ 	.short	0x0380
        /*004e*/ 	.short	0x0428


	//----- nvinfo : EIATTR_SW_WAR
	.align		4
.L_146:
        /*0050*/ 	.byte	0x04, 0x36
        /*0052*/ 	.short	(.L_148 - .L_147)
.L_147:
        /*0054*/ 	.word	0x00000008
.L_148:


//--------------------- .nv.info._ZN7cutlass13device_kernelIN5flash19enable_sm80_to_sm89INS1_16FlashAttnFwdSm80INS1_25CollectiveMainloopFwdSm80ILi4ELi1ELb0EN4cute5tupleIJNS5_1CILi128EEENS7_ILi48EEENS7_ILi96EEEEEELi96ENS_10bfloat16_tEfNS_4arch4Sm80ELb1ELb0ELb0ELb1ELb0ELb0ELb1ELb1EEENS1_21CollectiveEpilogueFwdINS6_IJS8_SA_S9_EEENS6_IJNS7_ILi1EEESI_SI_EEESC_SE_Li128ELb1ELb1ELb1ELb0EEENS1_36VarlenDynamicPersistentTileSchedulerILi128ELi48ELi128ELi128ELb1ELb1ELb0ELb1ELb1ELb1EEEEEEEEEvNT_6ParamsE --------------------------
	.section	.nv.info._ZN7cutlass13device_kernelIN5flash19enable_sm80_to_sm89INS1_16FlashAttnFwdSm80INS1_25CollectiveMainloopFwdSm80ILi4ELi1ELb0EN4cute5tupleIJNS5_1CILi128EEENS7_ILi48EEENS7_ILi96EEEEEELi96ENS_10bfloat16_tEfNS_4arch4Sm80ELb1ELb0ELb0ELb1ELb0ELb0ELb1ELb1EEENS1_21CollectiveEpilogueFwdINS6_IJS8_SA_S9_EEENS6_IJNS7_ILi1EEESI_SI_EEESC_SE_Li128ELb1ELb1ELb1ELb0EEENS1_36VarlenDynamicPersistentTileSchedulerILi128ELi48ELi128ELi128ELb1ELb1ELb0ELb1ELb1ELb1EEEEEEEEEvNT_6ParamsE,"",@"SHT_CUDA_INFO"
	.sectionflags	@""
	.align	4


	//----- nvinfo : EIATTR_CUDA_API_VERSION
	.align		4
        /*0000*/ 	.byte	0x04, 0x37
        /*0002*/ 	.short	(.L_150 - .L_149)
.L_149:
        /*0004*/ 	.word	0x00000082


	//----- nvinfo : EIATTR_KPARAM_INFO
	.align		4
.L_150:
        /*0008*/ 	.byte	0x04, 0x17
        /*000a*/ 	.short	(.L_152 - .L_151)
.L_151:
        /*000c*/ 	.word	0x00000000
        /*0010*/ 	.short	0x0000
        /*0012*/ 	.short	0x0000
        /*0014*/ 	.byte	0x00, 0xf0, 0xe1, 0x10


	//----- nvinfo : EIATTR_SPARSE_MMA_MASK
	.align		4
.L_152:
        /*0018*/ 	.byte	0x03, 0x50
        /*001a*/ 	.short	0x0000


	//----- nvinfo : EIATTR_MAXREG_COUNT
	.align		4
        /*001c*/ 	.byte	0x03, 0x1b
        /*001e*/ 	.short	0x00ff


	//----- nvinfo : EIATTR_MERCURY_ISA_VERSION
	.align		4
        /*0020*/ 	.byte	0x03, 0x5f
        /*0022*/ 	.short	0x0101


	//----- nvinfo : EIATTR_VRC_CTA_INIT_COUNT
	.align		4
        /*0024*/ 	.byte	0x02, 0x4a
	.zero		1
	.zero		1


	//----- nvinfo : EIATTR_EXIT_INSTR_OFFSETS
	.align		4
        /*0028*/ 	.byte	0x04, 0x1c
        /*002a*/ 	.short	(.L_154 - .L_153)


	//   ....[0]....
.L_153:
        /*002c*/ 	.word	0x00000010


	//----- nvinfo : EIATTR_MAX_THREADS
	.align		4
.L_154:
        /*0030*/ 	.byte	0x04, 0x05
        /*0032*/ 	.short	(.L_156 - .L_155)
.L_155:
        /*0034*/ 	.word	0x00000080
        /*0038*/ 	.word	0x00000001
        /*003c*/ 	.word	0x00000001


	//----- nvinfo : EIATTR_CBANK_PARAM_SIZE
	.align		4
.L_156:
        /*0040*/ 	.byte	0x03, 0x19
        /*0042*/ 	.short	0x0438


	//----- nvinfo : EIATTR_PARAM_CBANK
	.align		4
        /*0044*/ 	.byte	0x04, 0x0a
        /*0046*/ 	.short	(.L_158 - .L_157)
	.align		4
.L_157:
        /*0048*/ 	.word	index@(.nv.constant0._ZN7cutlass13device_kernelIN5flash19enable_sm80_to_sm89INS1_16FlashAttnFwdSm80INS1_25CollectiveMainloopFwdSm80ILi4ELi1ELb0EN4cute5tupleIJNS5_1CILi128EEENS7_ILi48EEENS7_ILi96EEEEEELi96ENS_10bfloat16_tEfNS_4arch4Sm80ELb1ELb0ELb0ELb1ELb0ELb0ELb1ELb1EEENS1_21CollectiveEpilogueFwdINS6_IJS8_SA_S9_EEENS6_IJNS7_ILi1EEESI_SI_EEESC_SE_Li128ELb1ELb1ELb1ELb0EEENS1_36VarlenDynamicPersistentTileSchedulerILi128ELi48ELi128ELi128ELb1ELb1ELb0ELb1ELb1ELb1EEEEEEEEEvNT_6ParamsE)
        /*004c*/ 	.short	0x0380
        /*004e*/ 	.short	0x0438


	//----- nvinfo : EIATTR_SW_WAR
	.align		4
.L_158:
        /*0050*/ 	.byte	0x04, 0x36
        /*0052*/ 	.short	(.L_160 - .L_159)
.L_159:
        /*0054*/ 	.word	0x00000008
.L_160:


//--------------------- .nv.info._ZN7cutlass13device_kernelIN5flash19enable_sm80_to_sm89INS1_16FlashAttnFwdSm80INS1_25CollectiveMainloopFwdSm80ILi4ELi1ELb0EN4cute5tupleIJNS5_1CILi128EEENS7_ILi48EEENS7_ILi96EEEEEELi96ENS_10bfloat16_tEfNS_4arch4Sm80ELb1ELb0ELb0ELb1ELb0ELb1ELb1ELb1EEENS1_21CollectiveEpilogueFwdINS6_IJS8_SA_S9_EEENS6_IJNS7_ILi1EEESI_SI_EEESC_SE_Li128ELb1ELb1ELb1ELb0EEENS1_36VarlenDynamicPersistentTileSchedulerILi128ELi48ELi128ELi128ELb1ELb1ELb0ELb1ELb1ELb1EEEEEEEEEvNT_6ParamsE --------------------------
	.section	.nv.info._ZN7cutlass13device_kernelIN5flash19enable_sm80_to_sm89INS1_16FlashAttnFwdSm80INS1_25CollectiveMainloopFwdSm80ILi4ELi1ELb0EN4cute5tupleIJNS5_1CILi128EEENS7_ILi48EEENS7_ILi96EEEEEELi96ENS_10bfloat16_tEfNS_4arch4Sm80ELb1ELb0ELb0ELb1ELb0ELb1ELb1ELb1EEENS1_21CollectiveEpilogueFwdINS6_IJS8_SA_S9_EEENS6_IJNS7_ILi1EEESI_SI_EEESC_SE_Li128ELb1ELb1ELb1ELb0EEENS1_36VarlenDynamicPersistentTileSchedulerILi128ELi48ELi128ELi128ELb1ELb1ELb0ELb1ELb1ELb1EEEEEEEEEvNT_6ParamsE,"",@"SHT_CUDA_INFO"
	.sectionflags	@""
	.align	4


	//----- nvinfo : EIATTR_CUDA_API_VERSION
	.align		4
        /*0000*/ 	.byte	0x04, 0x37
        /*0002*/ 	.short	(.L_162 - .L_161)
.L_161:
        /*0004*/ 	.word	0x00000082


	//----- nvinfo : EIATTR_KPARAM_INFO
	.align		4
.L_162:
        /*0008*/ 	.byte	0x04, 0x17
        /*000a*/ 	.short	(.L_164 - .L_163)
.L_163:
        /*000c*/ 	.word	0x00000000
        /*0010*/ 	.short	0x0000
        /*0012*/ 	.short	0x0000
        /*0014*/ 	.byte	0x00, 0xf0, 0xe1, 0x10


	//----- nvinfo : EIATTR_SPARSE_MMA_MASK
	.align		4
.L_164:
        /*0018*/ 	.byte	0x03, 0x50
        /*001a*/ 	.short	0x0000


	//----- nvinfo : EIATTR_MAXREG_COUNT
	.align		4
        /*001c*/ 	.byte	0x03, 0x1b
        /*001e*/ 	.short	0x00ff


	//----- nvinfo : EIATTR_MERCURY_ISA_VERSION
	.align		4
        /*0020*/ 	.byte	0x03, 0x5f
        /*0022*/ 	.short	0x0101


	//----- nvinfo : EIATTR_VRC_CTA_INIT_COUNT
	.align		4
        /*0024*/ 	.byte	0x02, 0x4a
	.zero		1
	.zero		1


	//----- nvinfo : EIATTR_EXIT_INSTR_OFFSETS
	.align		4
        /*0028*/ 	.byte	0x04, 0x1c
        /*002a*/ 	.short	(.L_166 - .L_165)


	//   ....[0]....
.L_165:
        /*002c*/ 	.word	0x00000010


	//----- nvinfo : EIATTR_MAX_THREADS
	.align		4
.L_166:
        /*0030*/ 	.byte	0x04, 0x05
        /*0032*/ 	.short	(.L_168 - .L_167)
.L_167:
        /*0034*/ 	.word	0x00000080
        /*0038*/ 	.word	0x00000001
        /*003c*/ 	.word	0x00000001


	//----- nvinfo : EIATTR_CBANK_PARAM_SIZE
	.align		4
.L_168:
        /*0040*/ 	.byte	0x03, 0x19
        /*0042*/ 	.short	0x0438


	//----- nvinfo : EIATTR_PARAM_CBANK
	.align		4
        /*0044*/ 	.byte	0x04, 0x0a
        /*0046*/ 	.short	(.L_170 - .L_169)
	.align		4
.L_169:
        /*0048*/ 	.word	index@(.nv.constant0._ZN7cutlass13device_kernelIN5flash19enable_sm80_to_sm89INS1_16FlashAttnFwdSm80INS1_25CollectiveMainloopFwdSm80ILi4ELi1ELb0EN4cute5tupleIJNS5_1CILi128EEENS7_ILi48EEENS7_ILi96EEEEEELi96ENS_10bfloat16_tEfNS_4arch4Sm80ELb1ELb0ELb0ELb1ELb0ELb1ELb1ELb1EEENS1_21CollectiveEpilogueFwdINS6_IJS8_SA_S9_EEENS6_IJNS7_ILi1EEESI_SI_EEESC_SE_Li128ELb1ELb1ELb1ELb0EEENS1_36VarlenDynamicPersistentTileSchedulerILi128ELi48ELi128ELi128ELb1ELb1ELb0ELb1ELb1ELb1EEEEEEEEEvNT_6ParamsE)
        /*004c*/ 	.short	0x0380
        /*004e*/ 	.short	0x0438


	//----- nvinfo : EIATTR_SW_WAR
	.align		4
.L_170:
        /*0050*/ 	.byte	0x04, 0x36
        /*0052*/ 	.short	(.L_172 - .L_171)
.L_171:
        /*0054*/ 	.word	0x00000008
.L_172:


//--------------------- .nv.callgraph             --------------------------
	.section	.nv.callgraph,"",@"SHT_CUDA_CALLGRAPH"
	.align	4
	.sectionentsize	8
	.align		4
        /*0000*/ 	.word	0x00000000
	.align		4
        /*0004*/ 	.word	0xffffffff
	.align		4
        /*0008*/ 	.word	0x00000000
	.align		4
        /*000c*/ 	.word	0xfffffffe
	.align		4
        /*0010*/ 	.word	0x00000000
	.align		4
        /*0014*/ 	.word	0xfffffffd
	.align		4
        /*0018*/ 	.word	0x00000000
	.align		4
        /*001c*/ 	.word	0xfffffffc


//--------------------- .nv.constant4             --------------------------
	.section	.nv.constant4,"a",@progbits
	.align	8
	.align		8
.nv.constant4:
        /*0000*/ 	.dword	_ZN71_INTERNAL_e7be270a_35_flash_fwd_hdim96_bf16_split_sm80_cu_744032ad_35164cuda3std3__45__cpo5beginE
	.align		8
        /*0008*/ 	.dword	_ZN71_INTERNAL_e7be270a_35_flash_fwd_hdim96_bf16_split_sm80_cu_744032ad_35164cuda3std3__45__cpo3endE
	.align		8
        /*0010*/ 	.dword	_ZN71_INTERNAL_e7be270a_35_flash_fwd_hdim96_bf16_split_sm80_cu_744032ad_35164cuda3std3__45__cpo6cbeginE
	.align		8
        /*0018*/ 	.dword	_ZN71_INTERNAL_e7be270a_35_flash_fwd_hdim96_bf16_split_sm80_cu_744032ad_35164cuda3std3__45__cpo4cendE
	.align		8
        /*0020*/ 	.dword	_ZN71_INTERNAL_e7be270a_35_flash_fwd_hdim96_bf16_split_sm80_cu_744032ad_35164cuda3std3__473_GLOBAL__N__e7be270a_35_flash_fwd_hdim96_bf16_split_sm80_cu_744032ad_35166ignoreE
	.align		8
        /*0028*/ 	.dword	_ZN71_INTERNAL_e7be270a_35_flash_fwd_hdim96_bf16_split_sm80_cu_744032ad_35164cuda3std3__419piecewise_constructE
	.align		8
        /*0030*/ 	.dword	_ZN71_INTERNAL_e7be270a_35_flash_fwd_hdim96_bf16_split_sm80_cu_744032ad_35164cuda3std3__48in_placeE
	.align		8
        /*0038*/ 	.dword	_ZN71_INTERNAL_e7be270a_35_flash_fwd_hdim96_bf16_split_sm80_cu_744032ad_35164cuda3std6ranges3__45__cpo4swapE
	.align		8
        /*0040*/ 	.dword	_ZN71_INTERNAL_e7be270a_35_flash_fwd_hdim96_bf16_split_sm80_cu_744032ad_35164cuda3std6ranges3__45__cpo9iter_moveE
	.align		8
        /*0048*/ 	.dword	_ZN71_INTERNAL_e7be270a_35_flash_fwd_hdim96_bf16_split_sm80_cu_744032ad_35164cute7productE
	.align		8
        /*0050*/ 	.dword	_ZN71_INTERNAL_e7be270a_35_flash_fwd_hdim96_bf16_split_sm80_cu_744032ad_35164cute1_E


//--------------------- .text._ZN7cutlass13device_kernelIN5flash19enable_sm80_to_sm89INS1_16FlashAttnFwdSm80INS1_25CollectiveMainloopFwdSm80ILi4ELi1ELb0EN4cute5tupleIJNS5_1CILi128EEENS7_ILi64EEENS7_ILi96EEEEEELi96ENS_10bfloat16_tEfNS_4arch4Sm80ELb0ELb0ELb0ELb0ELb0ELb0ELb1ELb1EEENS1_21CollectiveEpilogueFwdINS6_IJS8_SA_S9_EEENS6_IJNS7_ILi1EEESI_SI_EEESC_SE_Li128ELb0ELb1ELb1ELb0EEENS1_19SingleTileSchedulerILb0ELb1ELb1ELi128EEEEEEEEEvNT_6ParamsE --------------------------
	.section	.text._ZN7cutlass13device_kernelIN5flash19enable_sm80_to_sm89INS1_16FlashAttnFwdSm80INS1_25CollectiveMainloopFwdSm80ILi4ELi1ELb0EN4cute5tupleIJNS5_1CILi128EEENS7_ILi64EEENS7_ILi96EEEEEELi96ENS_10bfloat16_tEfNS_4arch4Sm80ELb0ELb0ELb0ELb0ELb0ELb0ELb1ELb1EEENS1_21CollectiveEpilogueFwdINS6_IJS8_SA_S9_EEENS6_IJNS7_ILi1EEESI_SI_EEESC_SE_Li128ELb0ELb1ELb1ELb0EEENS1_19SingleTileSchedulerILb0ELb1ELb1ELi128EEEEEEEEEvNT_6ParamsE,"ax",@progbits
	.align	128
.text._ZN7cutlass13device_kernelIN5flash19enable_sm80_to_sm89INS1_16FlashAttnFwdSm80INS1_25CollectiveMainloopFwdSm80ILi4ELi1ELb0EN4cute5tupleIJNS5_1CILi128EEENS7_ILi64EEENS7_ILi96EEEEEELi96ENS_10bfloat16_tEfNS_4arch4Sm80ELb0ELb0ELb0ELb0ELb0ELb0ELb1ELb1EEENS1_21CollectiveEpilogueFwdINS6_IJS8_SA_S9_EEENS6_IJNS7_ILi1EEESI_SI_EEESC_SE_Li128ELb0ELb1ELb1ELb0EEENS1_19SingleTileSchedulerILb0ELb1ELb1ELi128EEEEEEEEEvNT_6ParamsE:
        .type           _ZN7cutlass13device_kernelIN5flash19enable_sm80_to_sm89INS1_16FlashAttnFwdSm80INS1_25CollectiveMainloopFwdSm80ILi4ELi1ELb0EN4cute5tupleIJNS5_1CILi128EEENS7_ILi64EEENS7_ILi96EEEEEELi96ENS_10bfloat16_tEfNS_4arch4Sm80ELb0ELb0ELb0ELb0ELb0ELb0ELb1ELb1EEENS1_21CollectiveEpilogueFwdINS6_IJS8_SA_S9_EEENS6_IJNS7_ILi1EEESI_SI_EEESC_SE_Li128ELb0ELb1ELb1ELb0EEENS1_19SingleTileSchedulerILb0ELb1ELb1ELi128EEEEEEEEEvNT_6ParamsE,@function
        .size           _ZN7cutlass13device_kernelIN5flash19enable_sm80_to_sm89INS1_16FlashAttnFwdSm80INS1_25CollectiveMainloopFwdSm80ILi4ELi1ELb0EN4cute5tupleIJNS5_1CILi128EEENS7_ILi64EEENS7_ILi96EEEEEELi96ENS_10bfloat16_tEfNS_4arch4Sm80ELb0ELb0ELb0ELb0ELb0ELb0ELb1ELb1EEENS1_21CollectiveEpilogueFwdINS6_IJS8_SA_S9_EEENS6_IJNS7_ILi1EEESI_SI_EEESC_SE_Li128ELb0ELb1ELb1ELb0EEENS1_19SingleTileSchedulerILb0ELb1ELb1ELi128EEEEEEEEEvNT_6ParamsE,(.L_x_9 - _ZN7cutlass13device_kernelIN5flash19enable_sm80_to_sm89INS1_16FlashAttnFwdSm80INS1_25CollectiveMainloopFwdSm80ILi4ELi1ELb0EN4cute5tupleIJNS5_1CILi128EEENS7_ILi64EEENS7_ILi96EEEEEELi96ENS_10bfloat16_tEfNS_4arch4Sm80ELb0ELb0ELb0ELb0ELb0ELb0ELb1ELb1EEENS1_21CollectiveEpilogueFwdINS6_IJS8_SA_S9_EEENS6_IJNS7_ILi1EEESI_SI_EEESC_SE_Li128ELb0ELb1ELb1ELb0EEENS1_19SingleTileSchedulerILb0ELb1ELb1ELi128EEEEEEEEEvNT_6ParamsE)
        .other          _ZN7cutlass13device_kernelIN5flash19enable_sm80_to_sm89INS1_16FlashAttnFwdSm80INS1_25CollectiveMainloopFwdSm80ILi4ELi1ELb0EN4cute5tupleIJNS5_1CILi128EEENS7_ILi64EEENS7_ILi96EEEEEELi96ENS_10bfloat16_tEfNS_4arch4Sm80ELb0ELb0ELb0ELb0ELb0ELb0ELb1ELb1EEENS1_21CollectiveEpilogueFwdINS6_IJS8_SA_S9_EEENS6_IJNS7_ILi1EEESI_SI_EEESC_SE_Li128ELb0ELb1ELb1ELb0EEENS1_19SingleTileSchedulerILb0ELb1ELb1ELi128EEEEEEEEEvNT_6ParamsE,@"STO_CUDA_ENTRY STV_DEFAULT"
_ZN7cutlass13device_kernelIN5flash19enable_sm80_to_sm89INS1_16FlashAttnFwdSm80INS1_25CollectiveMainloopFwdSm80ILi4ELi1ELb0EN4cute5tupleIJNS5_1CILi128EEENS7_ILi64EEENS7_ILi96EEEEEELi96ENS_10bfloat16_tEfNS_4arch4Sm80ELb0ELb0ELb0ELb0ELb0ELb0ELb1ELb1EEENS1_21CollectiveEpilogueFwdINS6_IJS8_SA_S9_EEENS6_IJNS7_ILi1EEESI_SI_EEESC_SE_Li128ELb0ELb1ELb1ELb0EEENS1_19SingleTileSchedulerILb0ELb1ELb1ELi128EEEEEEEEEvNT_6ParamsE:
[----:B------:R-:W-:Y:S01]  /*0000*/  LDC R1, c[0x0][0x37c] ;  /* 0x0000df00ff017b82 */ /* 0x000fe20000000800 */
[----:B------:R-:W-:Y:S05]  /*0010*/  EXIT ;  /* 0x000000000000794d */ /* 0x000fea0003800000 */
.L_x_0:
[----:B------:R-:W-:-:S00]  /*0020*/  BRA `(.L_x_0) ;  /* 0xfffffffc00fc7947 */ /* 0x000fc0000383ffff */
[----:B------:R-:W-:-:S00]  /*0030*/  NOP ;  /* 0x0000000000007918 */ /* 0x000fc00000000000 */
        /* <DEDUP_REMOVED lines=12> */
.L_x_9:


//--------------------- .text._ZN7cutlass13device_kernelIN5flash19enable_sm80_to_sm89INS1_16FlashAttnFwdSm80INS1_25CollectiveMainloopFwdSm80ILi4ELi1ELb0EN4cute5tupleIJNS5_1CILi128EEENS7_ILi48EEENS7_ILi96EEEEEELi96ENS_10bfloat16_tEfNS_4arch4Sm80ELb0ELb0ELb0ELb1ELb0ELb0ELb1ELb1EEENS1_21CollectiveEpilogueFwdINS6_IJS8_SA_S9_EEENS6_IJNS7_ILi1EEESI_SI_EEESC_SE_Li128ELb1ELb1ELb1ELb0EEENS1_36VarlenDynamicPersistentTileSchedulerILi128ELi48ELi128ELi128ELb1ELb1ELb0ELb0ELb1ELb1EEEEEEEEEvNT_6ParamsE --------------------------
	.section	.text._ZN7cutlass13device_kernelIN5flash19enable_sm80_to_sm89INS1_16FlashAttnFwdSm80INS1_25CollectiveMainloopFwdSm80ILi4ELi1ELb0EN4cute5tupleIJNS5_1CILi128EEENS7_ILi48EEENS7_ILi96EEEEEELi96ENS_10bfloat16_tEfNS_4arch4Sm80ELb0ELb0ELb0ELb1ELb0ELb0ELb1ELb1EEENS1_21CollectiveEpilogueFwdINS6_IJS8_SA_S9_EEENS6_IJNS7_ILi1EEESI_SI_EEESC_SE_Li128ELb1ELb1ELb1ELb0EEENS1_36VarlenDynamicPersistentTileSchedulerILi128ELi48ELi128ELi128ELb1ELb1ELb0ELb0ELb1ELb1EEEEEEEEEvNT_6ParamsE,"ax",@progbits
	.align	128
.text._ZN7cutlass13device_kernelIN5flash19enable_sm80_to_sm89INS1_16FlashAttnFwdSm80INS1_25CollectiveMainloopFwdSm80ILi4ELi1ELb0EN4cute5tupleIJNS5_1CILi128EEENS7_ILi48EEENS7_ILi96EEEEEELi96ENS_10bfloat16_tEfNS_4arch4Sm80ELb0ELb0ELb0ELb1ELb0ELb0ELb1ELb1EEENS1_21CollectiveEpilogueFwdINS6_IJS8_SA_S9_EEENS6_IJNS7_ILi1EEESI_SI_EEESC_SE_Li128ELb1ELb1ELb1ELb0EEENS1_36VarlenDynamicPersistentTileSchedulerILi128ELi48ELi128ELi128ELb1ELb1ELb0ELb0ELb1ELb1EEEEEEEEEvNT_6ParamsE:
        .type           _ZN7cutlass13device_kernelIN5flash19enable_sm80_to_sm89INS1_16FlashAttnFwdSm80INS1_25CollectiveMainloopFwdSm80ILi4ELi1ELb0EN4cute5tupleIJNS5_1CILi128EEENS7_ILi48EEENS7_ILi96EEEEEELi96ENS_10bfloat16_tEfNS_4arch4Sm80ELb0ELb0ELb0ELb1ELb0ELb0ELb1ELb1EEENS1_21CollectiveEpilogueFwdINS6_IJS8_SA_S9_EEENS6_IJNS7_ILi1EEESI_SI_EEESC_SE_Li128ELb1ELb1ELb1ELb0EEENS1_36VarlenDynamicPersistentTileSchedulerILi128ELi48ELi128ELi128ELb1ELb1ELb0ELb0ELb1ELb1EEEEEEEEEvNT_6ParamsE,@function
        .size           _ZN7cutlass13device_kernelIN5flash19enable_sm80_to_sm89INS1_16FlashAttnFwdSm80INS1_25CollectiveMainloopFwdSm80ILi4ELi1ELb0EN4cute5tupleIJNS5_1CILi128EEENS7_ILi48EEENS7_ILi96EEEEEELi96ENS_10bfloat16_tEfNS_4arch4Sm80ELb0ELb0ELb0ELb1ELb0ELb0ELb1ELb1EEENS1_21CollectiveEpilogueFwdINS6_IJS8_SA_S9_EEENS6_IJNS7_ILi1EEESI_SI_EEESC_SE_Li128ELb1ELb1ELb1ELb0EEENS1_36VarlenDynamicPersistentTileSchedulerILi128ELi48ELi128ELi128ELb1ELb1ELb0ELb0ELb1ELb1EEEEEEEEEvNT_6ParamsE,(.L_x_10 - _ZN7cutlass13device_kernelIN5flash19enable_sm80_to_sm89INS1_16FlashAttnFwdSm80INS1_25CollectiveMainloopFwdSm80ILi4ELi1ELb0EN4cute5tupleIJNS5_1CILi128EEENS7_ILi48EEENS7_ILi96EEEEEELi96ENS_10bfloat16_tEfNS_4arch4Sm80ELb0ELb0ELb0ELb1ELb0ELb0ELb1ELb1EEENS1_21CollectiveEpilogueFwdINS6_IJS8_SA_S9_EEENS6_IJNS7_ILi1EEESI_SI_EEESC_SE_Li128ELb1ELb1ELb1ELb0EEENS1_36VarlenDynamicPersistentTileSchedulerILi128ELi48ELi128ELi128ELb1ELb1ELb0ELb0ELb1ELb1EEEEEEEEEvNT_6ParamsE)
        .other          _ZN7cutlass13device_kernelIN5flash19enable_sm80_to_sm89INS1_16FlashAttnFwdSm80INS1_25CollectiveMainloopFwdSm80ILi4ELi1ELb0EN4cute5tupleIJNS5_1CILi128EEENS7_ILi48EEENS7_ILi96EEEEEELi96ENS_10bfloat16_tEfNS_4arch4Sm80ELb0ELb0ELb0ELb1ELb0ELb0ELb1ELb1EEENS1_21CollectiveEpilogueFwdINS6_IJS8_SA_S9_EEENS6_IJNS7_ILi1EEESI_SI_EEESC_SE_Li128ELb1ELb1ELb1ELb0EEENS1_36VarlenDynamicPersistentTileSchedulerILi128ELi48ELi128ELi128ELb1ELb1ELb0ELb0ELb1ELb1EEEEEEEEEvNT_6ParamsE,@"STO_CUDA_ENTRY STV_DEFAULT"
_ZN7cutlass13device_kernelIN5flash19enable_sm80_to_sm89INS1_16FlashAttnFwdSm80INS1_25CollectiveMainloopFwdSm80ILi4ELi1ELb0EN4cute5tupleIJNS5_1CILi128EEENS7_ILi48EEENS7_ILi96EEEEEELi96ENS_10bfloat16_tEfNS_4arch4Sm80ELb0ELb0ELb0ELb1ELb0ELb0ELb1ELb1EEENS1_21CollectiveEpilogueFwdINS6_IJS8_SA_S9_EEENS6_IJNS7_ILi1EEESI_SI_EEESC_SE_Li128ELb1ELb1ELb1ELb0EEENS1_36VarlenDynamicPersistentTileSchedulerILi128ELi48ELi128ELi128ELb1ELb1ELb0ELb0ELb1ELb1EEEEEEEEEvNT_6ParamsE:
[----:B------:R-:W-:Y:S01]  /*0000*/  LDC R1, c[0x0][0x37c] ;  /* 0x0000df00ff017b82 */ /* 0x000fe20000000800 */
[----:B------:R-:W-:Y:S05]  /*0010*/  EXIT ;  /* 0x000000000000794d */ /* 0x000fea0003800000 */
.L_x_1:
        /* <DEDUP_REMOVED lines=14> */
.L_x_10:


//--------------------- .text._ZN7cutlass13device_kernelIN5flash19enable_sm80_to_sm89INS1_16FlashAttnFwdSm80INS1_25CollectiveMainloopFwdSm80ILi4ELi1ELb0EN4cute5tupleIJNS5_1CILi128EEENS7_ILi48EEENS7_ILi96EEEEEELi96ENS_10bfloat16_tEfNS_4arch4Sm80ELb0ELb0ELb0ELb1ELb0ELb1ELb1ELb1EEENS1_21CollectiveEpilogueFwdINS6_IJS8_SA_S9_EEENS6_IJNS7_ILi1EEESI_SI_EEESC_SE_Li128ELb1ELb1ELb1ELb0EEENS1_36VarlenDynamicPersistentTileSchedulerILi128ELi48ELi128ELi128ELb1ELb1ELb0ELb0ELb1ELb1EEEEEEEEEvNT_6ParamsE --------------------------
	.section	.text._ZN7cutlass13device_kernelIN5flash19enable_sm80_to_sm89INS1_16FlashAttnFwdSm80INS1_25CollectiveMainloopFwdSm80ILi4ELi1ELb0EN4cute5tupleIJNS5_1CILi128EEENS7_ILi48EEENS7_ILi96EEEEEELi96ENS_10bfloat16_tEfNS_4arch4Sm80ELb0ELb0ELb0ELb1ELb0ELb1ELb1ELb1EEENS1_21CollectiveEpilogueFwdINS6_IJS8_SA_S9_EEENS6_IJNS7_ILi1EEESI_SI_EEESC_SE_Li128ELb1ELb1ELb1ELb0EEENS1_36VarlenDynamicPersistentTileSchedulerILi128ELi48ELi128ELi128ELb1ELb1ELb0ELb0ELb1ELb1EEEEEEEEEvNT_6ParamsE,"ax",@progbits
	.align	128
.text._ZN7cutlass13device_kernelIN5flash19enable_sm80_to_sm89INS1_16FlashAttnFwdSm80INS1_25CollectiveMainloopFwdSm80ILi4ELi1ELb0EN4cute5tupleIJNS5_1CILi128EEENS7_ILi48EEENS7_ILi96EEEEEELi96ENS_10bfloat16_tEfNS_4arch4Sm80ELb0ELb0ELb0ELb1ELb0ELb1ELb1ELb1EEENS1_21CollectiveEpilogueFwdINS6_IJS8_SA_S9_EEENS6_IJNS7_ILi1EEESI_SI_EEESC_SE_Li128ELb1ELb1ELb1ELb0EEENS1_36VarlenDynamicPersistentTileSchedulerILi128ELi48ELi128ELi128ELb1ELb1ELb0ELb0ELb1ELb1EEEEEEEEEvNT_6ParamsE:
        .type           _ZN7cutlass13device_kernelIN5flash19enable_sm80_to_sm89INS1_16FlashAttnFwdSm80INS1_25CollectiveMainloopFwdSm80ILi4ELi1ELb0EN4cute5tupleIJNS5_1CILi128EEENS7_ILi48EEENS7_ILi96EEEEEELi96ENS_10bfloat16_tEfNS_4arch4Sm80ELb0ELb0ELb0ELb1ELb0ELb1ELb1ELb1EEENS1_21CollectiveEpilogueFwdINS6_IJS8_SA_S9_EEENS6_IJNS7_ILi1EEESI_SI_EEESC_SE_Li128ELb1ELb1ELb1ELb0EEENS1_36VarlenDynamicPersistentTileSchedulerILi128ELi48ELi128ELi128ELb1ELb1ELb0ELb0ELb1ELb1EEEEEEEEEvNT_6ParamsE,@function
        .size           _ZN7cutlass13device_kernelIN5flash19enable_sm80_to_sm89INS1_16FlashAttnFwdSm80INS1_25CollectiveMainloopFwdSm80ILi4ELi1ELb0EN4cute5tupleIJNS5_1CILi128EEENS7_ILi48EEENS7_ILi96EEEEEELi96ENS_10bfloat16_tEfNS_4arch4Sm80ELb0ELb0ELb0ELb1ELb0ELb1ELb1ELb1EEENS1_21CollectiveEpilogueFwdINS6_IJS8_SA_S9_EEENS6_IJNS7_ILi1EEESI_SI_EEESC_SE_Li128ELb1ELb1ELb1ELb0EEENS1_36VarlenDynamicPersistentTileSchedulerILi128ELi48ELi128ELi128ELb1ELb1ELb0ELb0ELb1ELb1EEEEEEEEEvNT_6ParamsE,(.L_x_11 - _ZN7cutlass13device_kernelIN5flash19enable_sm80_to_sm89INS1_16FlashAttnFwdSm80INS1_25CollectiveMainloopFwdSm80ILi4ELi1ELb0EN4cute5tupleIJNS5_1CILi128EEENS7_ILi48EEENS7_ILi96EEEEEELi96ENS_10bfloat16_tEfNS_4arch4Sm80ELb0ELb0ELb0ELb1ELb0ELb1ELb1ELb1EEENS1_21CollectiveEpilogueFwdINS6_IJS8_SA_S9_EEENS6_IJNS7_ILi1EEESI_SI_EEESC_SE_Li128ELb1ELb1ELb1ELb0EEENS1_36VarlenDynamicPersistentTileSchedulerILi128ELi48ELi128ELi128ELb1ELb1ELb0ELb0ELb1ELb1EEEEEEEEEvNT_6ParamsE)
        .other          _ZN7cutlass13device_kernelIN5flash19enable_sm80_to_sm89INS1_16FlashAttnFwdSm80INS1_25CollectiveMainloopFwdSm80ILi4ELi1ELb0EN4cute5tupleIJNS5_1CILi128EEENS7_ILi48EEENS7_ILi96EEEEEELi96ENS_10bfloat16_tEfNS_4arch4Sm80ELb0ELb0ELb0ELb1ELb0ELb1ELb1ELb1EEENS1_21CollectiveEpilogueFwdINS6_IJS8_SA_S9_EEENS6_IJNS7_ILi1EEESI_SI_EEESC_SE_Li128ELb1ELb1ELb1ELb0EEENS1_36VarlenDynamicPersistentTileSchedulerILi128ELi48ELi128ELi128ELb1ELb1ELb0ELb0ELb1ELb1EEEEEEEEEvNT_6ParamsE,@"STO_CUDA_ENTRY STV_DEFAULT"
_ZN7cutlass13device_kernelIN5flash19enable_sm80_to_sm89INS1_16FlashAttnFwdSm80INS1_25CollectiveMainloopFwdSm80ILi4ELi1ELb0EN4cute5tupleIJNS5_1CILi128EEENS7_ILi48EEENS7_ILi96EEEEEELi96ENS_10bfloat16_tEfNS_4arch4Sm80ELb0ELb0ELb0ELb1ELb0ELb1ELb1ELb1EEENS1_21CollectiveEpilogueFwdINS6_IJS8_SA_S9_EEENS6_IJNS7_ILi1EEESI_SI_EEESC_SE_Li128ELb1ELb1ELb1ELb0EEENS1_36VarlenDynamicPersistentTileSchedulerILi128ELi48ELi128ELi128ELb1ELb1ELb0ELb0ELb1ELb1EEEEEEEEEvNT_6ParamsE:
[----:B------:R-:W-:Y:S01]  /*0000*/  LDC R1, c[0x0][0x37c] ;  /* 0x0000df00ff017b82 */ /* 0x000fe20000000800 */
[----:B------:R-:W-:Y:S05]  /*0010*/  EXIT ;  /* 0x000000000000794d */ /* 0x000fea0003800000 */
.L_x_2:
        /* <DEDUP_REMOVED lines=14> */
.L_x_11:


//--------------------- .text._ZN7cutlass13device_kernelIN5flash19enable_sm80_to_sm89INS1_16FlashAttnFwdSm80INS1_25CollectiveMainloopFwdSm80ILi4ELi1ELb0EN4cute5tupleIJNS5_1CILi128EEENS7_ILi48EEENS7_ILi96EEEEEELi96ENS_10bfloat16_tEfNS_4arch4Sm80ELb0ELb1ELb0ELb0ELb0ELb0ELb1ELb1EEENS1_21CollectiveEpilogueFwdINS6_IJS8_SA_S9_EEENS6_IJNS7_ILi1EEESI_SI_EEESC_SE_Li128ELb0ELb1ELb1ELb0EEENS1_19SingleTileSchedulerILb0ELb1ELb1ELi128EEEEEEEEEvNT_6ParamsE --------------------------
	.section	.text._ZN7cutlass13device_kernelIN5flash19enable_sm80_to_sm89INS1_16FlashAttnFwdSm80INS1_25CollectiveMainloopFwdSm80ILi4ELi1ELb0EN4cute5tupleIJNS5_1CILi128EEENS7_ILi48EEENS7_ILi96EEEEEELi96ENS_10bfloat16_tEfNS_4arch4Sm80ELb0ELb1ELb0ELb0ELb0ELb0ELb1ELb1EEENS1_21CollectiveEpilogueFwdINS6_IJS8_SA_S9_EEENS6_IJNS7_ILi1EEESI_SI_EEESC_SE_Li128ELb0ELb1ELb1ELb0EEENS1_19SingleTileSchedulerILb0ELb1ELb1ELi128EEEEEEEEEvNT_6ParamsE,"ax",@progbits
	.align	128
.text._ZN7cutlass13device_kernelIN5flash19enable_sm80_to_sm89INS1_16FlashAttnFwdSm80INS1_25CollectiveMainloopFwdSm80ILi4ELi1ELb0EN4cute5tupleIJNS5_1CILi128EEENS7_ILi48EEENS7_ILi96EEEEEELi96ENS_10bfloat16_tEfNS_4arch4Sm80ELb0ELb1ELb0ELb0ELb0ELb0ELb1ELb1EEENS1_21CollectiveEpilogueFwdINS6_IJS8_SA_S9_EEENS6_IJNS7_ILi1EEESI_SI_EEESC_SE_Li128ELb0ELb1ELb1ELb0EEENS1_19SingleTileSchedulerILb0ELb1ELb1ELi128EEEEEEEEEvNT_6ParamsE:
        .type           _ZN7cutlass13device_kernelIN5flash19enable_sm80_to_sm89INS1_16FlashAttnFwdSm80INS1_25CollectiveMainloopFwdSm80ILi4ELi1ELb0EN4cute5tupleIJNS5_1CILi128EEENS7_ILi48EEENS7_ILi96EEEEEELi96ENS_10bfloat16_tEfNS_4arch4Sm80ELb0ELb1ELb0ELb0ELb0ELb0ELb1ELb1EEENS1_21CollectiveEpilogueFwdINS6_IJS8_SA_S9_EEENS6_IJNS7_ILi1EEESI_SI_EEESC_SE_Li128ELb0ELb1ELb1ELb0EEENS1_19SingleTileSchedulerILb0ELb1ELb1ELi128EEEEEEEEEvNT_6ParamsE,@function
        .size           _ZN7cutlass13device_kernelIN5flash19enable_sm80_to_sm89INS1_16FlashAttnFwdSm80INS1_25CollectiveMainloopFwdSm80ILi4ELi1ELb0EN4cute5tupleIJNS5_1CILi128EEENS7_ILi48EEENS7_ILi96EEEEEELi96ENS_10bfloat16_tEfNS_4arch4Sm80ELb0ELb1ELb0ELb0ELb0ELb0ELb1ELb1EEENS1_21CollectiveEpilogueFwdINS6_IJS8_SA_S9_EEENS6_IJNS7_ILi1EEESI_SI_EEESC_SE_Li128ELb0ELb1ELb1ELb0EEENS1_19SingleTileSchedulerILb0ELb1ELb1ELi128EEEEEEEEEvNT_6ParamsE,(.L_x_12 - _ZN7cutlass13device_kernelIN5flash19enable_sm80_to_sm89INS1_16FlashAttnFwdSm80INS1_25CollectiveMainloopFwdSm80ILi4ELi1ELb0EN4cute5tupleIJNS5_1CILi128EEENS7_ILi48EEENS7_ILi96EEEEEELi96ENS_10bfloat16_tEfNS_4arch4Sm80ELb0ELb1ELb0ELb0ELb0ELb0ELb1ELb1EEENS1_21CollectiveEpilogueFwdINS6_IJS8_SA_S9_EEENS6_IJNS7_ILi1EEESI_SI_EEESC_SE_Li128ELb0ELb1ELb1ELb0EEENS1_19SingleTileSchedulerILb0ELb1ELb1ELi128EEEEEEEEEvNT_6ParamsE)
        .other          _ZN7cutlass13device_kernelIN5flash19enable_sm80_to_sm89INS1_16FlashAttnFwdSm80INS1_25CollectiveMainloopFwdSm80ILi4ELi1ELb0EN4cute5tupleIJNS5_1CILi128EEENS7_ILi48EEENS7_ILi96EEEEEELi96ENS_10bfloat16_tEfNS_4arch4Sm80ELb0ELb1ELb0ELb0ELb0ELb0ELb1ELb1EEENS1_21CollectiveEpilogueFwdINS6_IJS8_SA_S9_EEENS6_IJNS7_ILi1EEESI_SI_EEESC_SE_Li128ELb0ELb1ELb1ELb0EEENS1_19SingleTileSchedulerILb0ELb1ELb1ELi128EEEEEEEEEvNT_6ParamsE,@"STO_CUDA_ENTRY STV_DEFAULT"
_ZN7cutlass13device_kernelIN5flash19enable_sm80_to_sm89INS1_16FlashAttnFwdSm80INS1_25CollectiveMainloopFwdSm80ILi4ELi1ELb0EN4cute5tupleIJNS5_1CILi128EEENS7_ILi48EEENS7_ILi96EEEEEELi96ENS_10bfloat16_tEfNS_4arch4Sm80ELb0ELb1ELb0ELb0ELb0ELb0ELb1ELb1EEENS1_21CollectiveEpilogueFwdINS6_IJS8_SA_S9_EEENS6_IJNS7_ILi1EEESI_SI_EEESC_SE_Li128ELb0ELb1ELb1ELb0EEENS1_19SingleTileSchedulerILb0ELb1ELb1ELi128EEEEEEEEEvNT_6ParamsE:
[----:B------:R-:W-:Y:S01]  /*0000*/  LDC R1, c[0x0][0x37c] ;  /* 0x0000df00ff017b82 */ /* 0x000fe20000000800 */
[----:B------:R-:W-:Y:S05]  /*0010*/  EXIT ;  /* 0x000000000000794d */ /* 0x000fea0003800000 */
.L_x_3:
        /* <DEDUP_REMOVED lines=14> */
.L_x_12:


//--------------------- .text._ZN7cutlass13device_kernelIN5flash19enable_sm80_to_sm89INS1_16FlashAttnFwdSm80INS1_25CollectiveMainloopFwdSm80ILi4ELi1ELb0EN4cute5tupleIJNS5_1CILi128EEENS7_ILi48EEENS7_ILi96EEEEEELi96ENS_10bfloat16_tEfNS_4arch4Sm80ELb0ELb1ELb0ELb1ELb0ELb0ELb1ELb1EEENS1_21CollectiveEpilogueFwdINS6_IJS8_SA_S9_EEENS6_IJNS7_ILi1EEESI_SI_EEESC_SE_Li128ELb1ELb1ELb1ELb0EEENS1_36VarlenDynamicPersistentTileSchedulerILi128ELi48ELi128ELi128ELb1ELb1ELb0ELb1ELb0ELb1EEEEEEEEEvNT_6ParamsE --------------------------
	.section	.text._ZN7cutlass13device_kernelIN5flash19enable_sm80_to_sm89INS1_16FlashAttnFwdSm80INS1_25CollectiveMainloopFwdSm80ILi4ELi1ELb0EN4cute5tupleIJNS5_1CILi128EEENS7_ILi48EEENS7_ILi96EEEEEELi96ENS_10bfloat16_tEfNS_4arch4Sm80ELb0ELb1ELb0ELb1ELb0ELb0ELb1ELb1EEENS1_21CollectiveEpilogueFwdINS6_IJS8_SA_S9_EEENS6_IJNS7_ILi1EEESI_SI_EEESC_SE_Li128ELb1ELb1ELb1ELb0EEENS1_36VarlenDynamicPersistentTileSchedulerILi128ELi48ELi128ELi128ELb1ELb1ELb0ELb1ELb0ELb1EEEEEEEEEvNT_6ParamsE,"ax",@progbits
	.align	128
.text._ZN7cutlass13device_kernelIN5flash19enable_sm80_to_sm89INS1_16FlashAttnFwdSm80INS1_25CollectiveMainloopFwdSm80ILi4ELi1ELb0EN4cute5tupleIJNS5_1CILi128EEENS7_ILi48EEENS7_ILi96EEEEEELi96ENS_10bfloat16_tEfNS_4arch4Sm80ELb0ELb1ELb0ELb1ELb0ELb0ELb1ELb1EEENS1_21CollectiveEpilogueFwdINS6_IJS8_SA_S9_EEENS6_IJNS7_ILi1EEESI_SI_EEESC_SE_Li128ELb1ELb1ELb1ELb0EEENS1_36VarlenDynamicPersistentTileSchedulerILi128ELi48ELi128ELi128ELb1ELb1ELb0ELb1ELb0ELb1EEEEEEEEEvNT_6ParamsE:
        .type           _ZN7cutlass13device_kernelIN5flash19enable_sm80_to_sm89INS1_16FlashAttnFwdSm80INS1_25CollectiveMainloopFwdSm80ILi4ELi1ELb0EN4cute5tupleIJNS5_1CILi128EEENS7_ILi48EEENS7_ILi96EEEEEELi96ENS_10bfloat16_tEfNS_4arch4Sm80ELb0ELb1ELb0ELb1ELb0ELb0ELb1ELb1EEENS1_21CollectiveEpilogueFwdINS6_IJS8_SA_S9_EEENS6_IJNS7_ILi1EEESI_SI_EEESC_SE_Li128ELb1ELb1ELb1ELb0EEENS1_36VarlenDynamicPersistentTileSchedulerILi128ELi48ELi128ELi128ELb1ELb1ELb0ELb1ELb0ELb1EEEEEEEEEvNT_6ParamsE,@function
        .size           _ZN7cutlass13device_kernelIN5flash19enable_sm80_to_sm89INS1_16FlashAttnFwdSm80INS1_25CollectiveMainloopFwdSm80ILi4ELi1ELb0EN4cute5tupleIJNS5_1CILi128EEENS7_ILi48EEENS7_ILi96EEEEEELi96ENS_10bfloat16_tEfNS_4arch4Sm80ELb0ELb1ELb0ELb1ELb0ELb0ELb1ELb1EEENS1_21CollectiveEpilogueFwdINS6_IJS8_SA_S9_EEENS6_IJNS7_ILi1EEESI_SI_EEESC_SE_Li128ELb1ELb1ELb1ELb0EEENS1_36VarlenDynamicPersistentTileSchedulerILi128ELi48ELi128ELi128ELb1ELb1ELb0ELb1ELb0ELb1EEEEEEEEEvNT_6ParamsE,(.L_x_13 - _ZN7cutlass13device_kernelIN5flash19enable_sm80_to_sm89INS1_16FlashAttnFwdSm80INS1_25CollectiveMainloopFwdSm80ILi4ELi1ELb0EN4cute5tupleIJNS5_1CILi128EEENS7_ILi48EEENS7_ILi96EEEEEELi96ENS_10bfloat16_tEfNS_4arch4Sm80ELb0ELb1ELb0ELb1ELb0ELb0ELb1ELb1EEENS1_21CollectiveEpilogueFwdINS6_IJS8_SA_S9_EEENS6_IJNS7_ILi1EEESI_SI_EEESC_SE_Li128ELb1ELb1ELb1ELb0EEENS1_36VarlenDynamicPersistentTileSchedulerILi128ELi48ELi128ELi128ELb1ELb1ELb0ELb1ELb0ELb1EEEEEEEEEvNT_6ParamsE)
        .other          _ZN7cutlass13device_kernelIN5flash19enable_sm80_to_sm89INS1_16FlashAttnFwdSm80INS1_25CollectiveMainloopFwdSm80ILi4ELi1ELb0EN4cute5tupleIJNS5_1CILi128EEENS7_ILi48EEENS7_ILi96EEEEEELi96ENS_10bfloat16_tEfNS_4arch4Sm80ELb0ELb1ELb0ELb1ELb0ELb0ELb1ELb1EEENS1_21CollectiveEpilogueFwdINS6_IJS8_SA_S9_EEENS6_IJNS7_ILi1EEESI_SI_EEESC_SE_Li128ELb1ELb1ELb1ELb0EEENS1_36VarlenDynamicPersistentTileSchedulerILi128ELi48ELi128ELi128ELb1ELb1ELb0ELb1ELb0ELb1EEEEEEEEEvNT_6ParamsE,@"STO_CUDA_ENTRY STV_DEFAULT"
_ZN7cutlass13device_kernelIN5flash19enable_sm80_to_sm89INS1_16FlashAttnFwdSm80INS1_25CollectiveMainloopFwdSm80ILi4ELi1ELb0EN4cute5tupleIJNS5_1CILi128EEENS7_ILi48EEENS7_ILi96EEEEEELi96ENS_10bfloat16_tEfNS_4arch4Sm80ELb0ELb1ELb0ELb1ELb0ELb0ELb1ELb1EEENS1_21CollectiveEpilogueFwdINS6_IJS8_SA_S9_EEENS6_IJNS7_ILi1EEESI_SI_EEESC_SE_Li128ELb1ELb1ELb1ELb0EEENS1_36VarlenDynamicPersistentTileSchedulerILi128ELi48ELi128ELi128ELb1ELb1ELb0ELb1ELb0ELb1EEEEEEEEEvNT_6ParamsE:
[----:B------:R-:W-:Y:S01]  /*0000*/  LDC R1, c[0x0][0x37c] ;  /* 0x0000df00ff017b82 */ /* 0x000fe20000000800 */
[----:B------:R-:W-:Y:S05]  /*0010*/  EXIT ;  /* 0x000000000000794d */ /* 0x000fea0003800000 */
.L_x_4:
        /* <DEDUP_REMOVED lines=14> */
.L_x_13:


//--------------------- .text._ZN7cutlass13device_kernelIN5flash19enable_sm80_to_sm89INS1_16FlashAttnFwdSm80INS1_25CollectiveMainloopFwdSm80ILi4ELi1ELb0EN4cute5tupleIJNS5_1CILi128EEENS7_ILi48EEENS7_ILi96EEEEEELi96ENS_10bfloat16_tEfNS_4arch4Sm80ELb0ELb1ELb0ELb1ELb0ELb1ELb1ELb1EEENS1_21CollectiveEpilogueFwdINS6_IJS8_SA_S9_EEENS6_IJNS7_ILi1EEESI_SI_EEESC_SE_Li128ELb1ELb1ELb1ELb0EEENS1_36VarlenDynamicPersistentTileSchedulerILi128ELi48ELi128ELi128ELb1ELb1ELb0ELb1ELb0ELb1EEEEEEEEEvNT_6ParamsE --------------------------
	.section	.text._ZN7cutlass13device_kernelIN5flash19enable_sm80_to_sm89INS1_16FlashAttnFwdSm80INS1_25CollectiveMainloopFwdSm80ILi4ELi1ELb0EN4cute5tupleIJNS5_1CILi128EEENS7_ILi48EEENS7_ILi96EEEEEELi96ENS_10bfloat16_tEfNS_4arch4Sm80ELb0ELb1ELb0ELb1ELb0ELb1ELb1ELb1EEENS1_21CollectiveEpilogueFwdINS6_IJS8_SA_S9_EEENS6_IJNS7_ILi1EEESI_SI_EEESC_SE_Li128ELb1ELb1ELb1ELb0EEENS1_36VarlenDynamicPersistentTileSchedulerILi128ELi48ELi128ELi128ELb1ELb1ELb0ELb1ELb0ELb1EEEEEEEEEvNT_6ParamsE,"ax",@progbits
	.align	128
.text._ZN7cutlass13device_kernelIN5flash19enable_sm80_to_sm89INS1_16FlashAttnFwdSm80INS1_25CollectiveMainloopFwdSm80ILi4ELi1ELb0EN4cute5tupleIJNS5_1CILi128EEENS7_ILi48EEENS7_ILi96EEEEEELi96ENS_10bfloat16_tEfNS_4arch4Sm80ELb0ELb1ELb0ELb1ELb0ELb1ELb1ELb1EEENS1_21CollectiveEpilogueFwdINS6_IJS8_SA_S9_EEENS6_IJNS7_ILi1EEESI_SI_EEESC_SE_Li128ELb1ELb1ELb1ELb0EEENS1_36VarlenDynamicPersistentTileSchedulerILi128ELi48ELi128ELi128ELb1ELb1ELb0ELb1ELb0ELb1EEEEEEEEEvNT_6ParamsE:
        .type           _ZN7cutlass13device_kernelIN5flash19enable_sm80_to_sm89INS1_16FlashAttnFwdSm80INS1_25CollectiveMainloopFwdSm80ILi4ELi1ELb0EN4cute5tupleIJNS5_1CILi128EEENS7_ILi48EEENS7_ILi96EEEEEELi96ENS_10bfloat16_tEfNS_4arch4Sm80ELb0ELb1ELb0ELb1ELb0ELb1ELb1ELb1EEENS1_21CollectiveEpilogueFwdINS6_IJS8_SA_S9_EEENS6_IJNS7_ILi1EEESI_SI_EEESC_SE_Li128ELb1ELb1ELb1ELb0EEENS1_36VarlenDynamicPersistentTileSchedulerILi128ELi48ELi128ELi128ELb1ELb1ELb0ELb1ELb0ELb1EEEEEEEEEvNT_6ParamsE,@function
        .size           _ZN7cutlass13device_kernelIN5flash19enable_sm80_to_sm89INS1_16FlashAttnFwdSm80INS1_25CollectiveMainloopFwdSm80ILi4ELi1ELb0EN4cute5tupleIJNS5_1CILi128EEENS7_ILi48EEENS7_ILi96EEEEEELi96ENS_10bfloat16_tEfNS_4arch4Sm80ELb0ELb1ELb0ELb1ELb0ELb1ELb1ELb1EEENS1_21CollectiveEpilogueFwdINS6_IJS8_SA_S9_EEENS6_IJNS7_ILi1EEESI_SI_EEESC_SE_Li128ELb1ELb1ELb1ELb0EEENS1_36VarlenDynamicPersistentTileSchedulerILi128ELi48ELi128ELi128ELb1ELb1ELb0ELb1ELb0ELb1EEEEEEEEEvNT_6ParamsE,(.L_x_14 - _ZN7cutlass13device_kernelIN5flash19enable_sm80_to_sm89INS1_16FlashAttnFwdSm80INS1_25CollectiveMainloopFwdSm80ILi4ELi1ELb0EN4cute5tupleIJNS5_1CILi128EEENS7_ILi48EEENS7_ILi96EEEEEELi96ENS_10bfloat16_tEfNS_4arch4Sm80ELb0ELb1ELb0ELb1ELb0ELb1ELb1ELb1EEENS1_21CollectiveEpilogueFwdINS6_IJS8_SA_S9_EEENS6_IJNS7_ILi1EEESI_SI_EEESC_SE_Li128ELb1ELb1ELb1ELb0EEENS1_36VarlenDynamicPersistentTileSchedulerILi128ELi48ELi128ELi128ELb1ELb1ELb0ELb1ELb0ELb1EEEEEEEEEvNT_6ParamsE)
        .other          _ZN7cutlass13device_kernelIN5flash19enable_sm80_to_sm89INS1_16FlashAttnFwdSm80INS1_25CollectiveMainloopFwdSm80ILi4ELi1ELb0EN4cute5tupleIJNS5_1CILi128EEENS7_ILi48EEENS7_ILi96EEEEEELi96ENS_10bfloat16_tEfNS_4arch4Sm80ELb0ELb1ELb0ELb1ELb0ELb1ELb1ELb1EEENS1_21CollectiveEpilogueFwdINS6_IJS8_SA_S9_EEENS6_IJNS7_ILi1EEESI_SI_EEESC_SE_Li128ELb1ELb1ELb1ELb0EEENS1_36VarlenDynamicPersistentTileSchedulerILi128ELi48ELi128ELi128ELb1ELb1ELb0ELb1ELb0ELb1EEEEEEEEEvNT_6ParamsE,@"STO_CUDA_ENTRY STV_DEFAULT"
_ZN7cutlass13device_kernelIN5flash19enable_sm80_to_sm89INS1_16FlashAttnFwdSm80INS1_25CollectiveMainloopFwdSm80ILi4ELi1ELb0EN4cute5tupleIJNS5_1CILi128EEENS7_ILi48EEENS7_ILi96EEEEEELi96ENS_10bfloat16_tEfNS_4arch4Sm80ELb0ELb1ELb0ELb1ELb0ELb1ELb1ELb1EEENS1_21CollectiveEpilogueFwdINS6_IJS8_SA_S9_EEENS6_IJNS7_ILi1EEESI_SI_EEESC_SE_Li128ELb1ELb1ELb1ELb0EEENS1_36VarlenDynamicPersistentTileSchedulerILi128ELi48ELi128ELi128ELb1ELb1ELb0ELb1ELb0ELb1EEEEEEEEEvNT_6ParamsE:
[----:B------:R-:W-:Y:S01]  /*0000*/  LDC R1, c[0x0][0x37c] ;  /* 0x0000df00ff017b82 */ /* 0x000fe20000000800 */
[----:B------:R-:W-:Y:S05]  /*0010*/  EXIT ;  /* 0x000000000000794d */ /* 0x000fea0003800000 */
.L_x_5:
        /* <DEDUP_REMOVED lines=14> */
.L_x_14:


//--------------------- .text._ZN7cutlass13device_kernelIN5flash19enable_sm80_to_sm89INS1_16FlashAttnFwdSm80INS1_25CollectiveMainloopFwdSm80ILi4ELi1ELb0EN4cute5tupleIJNS5_1CILi128EEENS7_ILi64EEENS7_ILi96EEEEEELi96ENS_10bfloat16_tEfNS_4arch4Sm80ELb1ELb0ELb0ELb0ELb0ELb0ELb1ELb1EEENS1_21CollectiveEpilogueFwdINS6_IJS8_SA_S9_EEENS6_IJNS7_ILi1EEESI_SI_EEESC_SE_Li128ELb0ELb1ELb1ELb0EEENS1_30DynamicPersistentTileSchedulerILi128ELi128ELb1ELb1ELb0EEEEEEEEEvNT_6ParamsE --------------------------
	.section	.text._ZN7cutlass13device_kernelIN5flash19enable_sm80_to_sm89INS1_16FlashAttnFwdSm80INS1_25CollectiveMainloopFwdSm80ILi4ELi1ELb0EN4cute5tupleIJNS5_1CILi128EEENS7_ILi64EEENS7_ILi96EEEEEELi96ENS_10bfloat16_tEfNS_4arch4Sm80ELb1ELb0ELb0ELb0ELb0ELb0ELb1ELb1EEENS1_21CollectiveEpilogueFwdINS6_IJS8_SA_S9_EEENS6_IJNS7_ILi1EEESI_SI_EEESC_SE_Li128ELb0ELb1ELb1ELb0EEENS1_30DynamicPersistentTileSchedulerILi128ELi128ELb1ELb1ELb0EEEEEEEEEvNT_6ParamsE,"ax",@progbits
	.align	128
.text._ZN7cutlass13device_kernelIN5flash19enable_sm80_to_sm89INS1_16FlashAttnFwdSm80INS1_25CollectiveMainloopFwdSm80ILi4ELi1ELb0EN4cute5tupleIJNS5_1CILi128EEENS7_ILi64EEENS7_ILi96EEEEEELi96ENS_10bfloat16_tEfNS_4arch4Sm80ELb1ELb0ELb0ELb0ELb0ELb0ELb1ELb1EEENS1_21CollectiveEpilogueFwdINS6_IJS8_SA_S9_EEENS6_IJNS7_ILi1EEESI_SI_EEESC_SE_Li128ELb0ELb1ELb1ELb0EEENS1_30DynamicPersistentTileSchedulerILi128ELi128ELb1ELb1ELb0EEEEEEEEEvNT_6ParamsE:
        .type           _ZN7cutlass13device_kernelIN5flash19enable_sm80_to_sm89INS1_16FlashAttnFwdSm80INS1_25CollectiveMainloopFwdSm80ILi4ELi1ELb0EN4cute5tupleIJNS5_1CILi128EEENS7_ILi64EEENS7_ILi96EEEEEELi96ENS_10bfloat16_tEfNS_4arch4Sm80ELb1ELb0ELb0ELb0ELb0ELb0ELb1ELb1EEENS1_21CollectiveEpilogueFwdINS6_IJS8_SA_S9_EEENS6_IJNS7_ILi1EEESI_SI_EEESC_SE_Li128ELb0ELb1ELb1ELb0EEENS1_30DynamicPersistentTileSchedulerILi128ELi128ELb1ELb1ELb0EEEEEEEEEvNT_6ParamsE,@function
        .size           _ZN7cutlass13device_kernelIN5flash19enable_sm80_to_sm89INS1_16FlashAttnFwdSm80INS1_25CollectiveMainloopFwdSm80ILi4ELi1ELb0EN4cute5tupleIJNS5_1CILi128EEENS7_ILi64EEENS7_ILi96EEEEEELi96ENS_10bfloat16_tEfNS_4arch4Sm80ELb1ELb0ELb0ELb0ELb0ELb0ELb1ELb1EEENS1_21CollectiveEpilogueFwdINS6_IJS8_SA_S9_EEENS6_IJNS7_ILi1EEESI_SI_EEESC_SE_Li128ELb0ELb1ELb1ELb0EEENS1_30DynamicPersistentTileSchedulerILi128ELi128ELb1ELb1ELb0EEEEEEEEEvNT_6ParamsE,(.L_x_15 - _ZN7cutlass13device_kernelIN5flash19enable_sm80_to_sm89INS1_16FlashAttnFwdSm80INS1_25CollectiveMainloopFwdSm80ILi4ELi1ELb0EN4cute5tupleIJNS5_1CILi128EEENS7_ILi64EEENS7_ILi96EEEEEELi96ENS_10bfloat16_tEfNS_4arch4Sm80ELb1ELb0ELb0ELb0ELb0ELb0ELb1ELb1EEENS1_21CollectiveEpilogueFwdINS6_IJS8_SA_S9_EEENS6_IJNS7_ILi1EEESI_SI_EEESC_SE_Li128ELb0ELb1ELb1ELb0EEENS1_30DynamicPersistentTileSchedulerILi128ELi128ELb1ELb1ELb0EEEEEEEEEvNT_6ParamsE)
        .other          _ZN7cutlass13device_kernelIN5flash19enable_sm80_to_sm89INS1_16FlashAttnFwdSm80INS1_25CollectiveMainloopFwdSm80ILi4ELi1ELb0EN4cute5tupleIJNS5_1CILi128EEENS7_ILi64EEENS7_ILi96EEEEEELi96ENS_10bfloat16_tEfNS_4arch4Sm80ELb1ELb0ELb0ELb0ELb0ELb0ELb1ELb1EEENS1_21CollectiveEpilogueFwdINS6_IJS8_SA_S9_EEENS6_IJNS7_ILi1EEESI_SI_EEESC_SE_Li128ELb0ELb1ELb1ELb0EEENS1_30DynamicPersistentTileSchedulerILi128ELi128ELb1ELb1ELb0EEEEEEEEEvNT_6ParamsE,@"STO_CUDA_ENTRY STV_DEFAULT"
_ZN7cutlass13device_kernelIN5flash19enable_sm80_to_sm89INS1_16FlashAttnFwdSm80INS1_25CollectiveMainloopFwdSm80ILi4ELi1ELb0EN4cute5tupleIJNS5_1CILi128EEENS7_ILi64EEENS7_ILi96EEEEEELi96ENS_10bfloat16_tEfNS_4arch4Sm80ELb1ELb0ELb0ELb0ELb0ELb0ELb1ELb1EEENS1_21CollectiveEpilogueFwdINS6_IJS8_SA_S9_EEENS6_IJNS7_ILi1EEESI_SI_EEESC_SE_Li128ELb0ELb1ELb1ELb0EEENS1_30DynamicPersistentTileSchedulerILi128ELi128ELb1ELb1ELb0EEEEEEEEEvNT_6ParamsE:
[----:B------:R-:W-:Y:S01]  /*0000*/  LDC R1, c[0x0][0x37c] ;  /* 0x0000df00ff017b82 */ /* 0x000fe20000000800 */
[----:B------:R-:W-:Y:S05]  /*0010*/  EXIT ;  /* 0x000000000000794d */ /* 0x000fea0003800000 */
.L_x_6:
        /* <DEDUP_REMOVED lines=14> */
.L_x_15:


//--------------------- .text._ZN7cutlass13device_kernelIN5flash19enable_sm80_to_sm89INS1_16FlashAttnFwdSm80INS1_25CollectiveMainloopFwdSm80ILi4ELi1ELb0EN4cute5tupleIJNS5_1CILi128EEENS7_ILi48EEENS7_ILi96EEEEEELi96ENS_10bfloat16_tEfNS_4arch4Sm80ELb1ELb0ELb0ELb1ELb0ELb0ELb1ELb1EEENS1_21CollectiveEpilogueFwdINS6_IJS8_SA_S9_EEENS6_IJNS7_ILi1EEESI_SI_EEESC_SE_Li128ELb1ELb1ELb1ELb0EEENS1_36VarlenDynamicPersistentTileSchedulerILi128ELi48ELi128ELi128ELb1ELb1ELb0ELb1ELb1ELb1EEEEEEEEEvNT_6ParamsE --------------------------
	.section	.text._ZN7cutlass13device_kernelIN5flash19enable_sm80_to_sm89INS1_16FlashAttnFwdSm80INS1_25CollectiveMainloopFwdSm80ILi4ELi1ELb0EN4cute5tupleIJNS5_1CILi128EEENS7_ILi48EEENS7_ILi96EEEEEELi96ENS_10bfloat16_tEfNS_4arch4Sm80ELb1ELb0ELb0ELb1ELb0ELb0ELb1ELb1EEENS1_21CollectiveEpilogueFwdINS6_IJS8_SA_S9_EEENS6_IJNS7_ILi1EEESI_SI_EEESC_SE_Li128ELb1ELb1ELb1ELb0EEENS1_36VarlenDynamicPersistentTileSchedulerILi128ELi48ELi128ELi128ELb1ELb1ELb0ELb1ELb1ELb1EEEEEEEEEvNT_6ParamsE,"ax",@progbits
	.align	128
.text._ZN7cutlass13device_kernelIN5flash19enable_sm80_to_sm89INS1_16FlashAttnFwdSm80INS1_25CollectiveMainloopFwdSm80ILi4ELi1ELb0EN4cute5tupleIJNS5_1CILi128EEENS7_ILi48EEENS7_ILi96EEEEEELi96ENS_10bfloat16_tEfNS_4arch4Sm80ELb1ELb0ELb0ELb1ELb0ELb0ELb1ELb1EEENS1_21CollectiveEpilogueFwdINS6_IJS8_SA_S9_EEENS6_IJNS7_ILi1EEESI_SI_EEESC_SE_Li128ELb1ELb1ELb1ELb0EEENS1_36VarlenDynamicPersistentTileSchedulerILi128ELi48ELi128ELi128ELb1ELb1ELb0ELb1ELb1ELb1EEEEEEEEEvNT_6ParamsE:
        .type           _ZN7cutlass13device_kernelIN5flash19enable_sm80_to_sm89INS1_16FlashAttnFwdSm80INS1_25CollectiveMainloopFwdSm80ILi4ELi1ELb0EN4cute5tupleIJNS5_1CILi128EEENS7_ILi48EEENS7_ILi96EEEEEELi96ENS_10bfloat16_tEfNS_4arch4Sm80ELb1ELb0ELb0ELb1ELb0ELb0ELb1ELb1EEENS1_21CollectiveEpilogueFwdINS6_IJS8_SA_S9_EEENS6_IJNS7_ILi1EEESI_SI_EEESC_SE_Li128ELb1ELb1ELb1ELb0EEENS1_36VarlenDynamicPersistentTileSchedulerILi128ELi48ELi128ELi128ELb1ELb1ELb0ELb1ELb1ELb1EEEEEEEEEvNT_6ParamsE,@function
        .size           _ZN7cutlass13device_kernelIN5flash19enable_sm80_to_sm89INS1_16FlashAttnFwdSm80INS1_25CollectiveMainloopFwdSm80ILi4ELi1ELb0EN4cute5tupleIJNS5_1CILi128EEENS7_ILi48EEENS7_ILi96EEEEEELi96ENS_10bfloat16_tEfNS_4arch4Sm80ELb1ELb0ELb0ELb1ELb0ELb0ELb1ELb1EEENS1_21CollectiveEpilogueFwdINS6_IJS8_SA_S9_EEENS6_IJNS7_ILi1EEESI_SI_EEESC_SE_Li128ELb1ELb1ELb1ELb0EEENS1_36VarlenDynamicPersistentTileSchedulerILi128ELi48ELi128ELi128ELb1ELb1ELb0ELb1ELb1ELb1EEEEEEEEEvNT_6ParamsE,(.L_x_16 - _ZN7cutlass13device_kernelIN5flash19enable_sm80_to_sm89INS1_16FlashAttnFwdSm80INS1_25CollectiveMainloopFwdSm80ILi4ELi1ELb0EN4cute5tupleIJNS5_1CILi128EEENS7_ILi48EEENS7_ILi96EEEEEELi96ENS_10bfloat16_tEfNS_4arch4Sm80ELb1ELb0ELb0ELb1ELb0ELb0ELb1ELb1EEENS1_21CollectiveEpilogueFwdINS6_IJS8_SA_S9_EEENS6_IJNS7_ILi1EEESI_SI_EEESC_SE_Li128ELb1ELb1ELb1ELb0EEENS1_36VarlenDynamicPersistentTileSchedulerILi128ELi48ELi128ELi128ELb1ELb1ELb0ELb1ELb1ELb1EEEEEEEEEvNT_6ParamsE)
        .other          _ZN7cutlass13device_kernelIN5flash19enable_sm80_to_sm89INS1_16FlashAttnFwdSm80INS1_25CollectiveMainloopFwdSm80ILi4ELi1ELb0EN4cute5tupleIJNS5_1CILi128EEENS7_ILi48EEENS7_ILi96EEEEEELi96ENS_10bfloat16_tEfNS_4arch4Sm80ELb1ELb0ELb0ELb1ELb0ELb0ELb1ELb1EEENS1_21CollectiveEpilogueFwdINS6_IJS8_SA_S9_EEENS6_IJNS7_ILi1EEESI_SI_EEESC_SE_Li128ELb1ELb1ELb1ELb0EEENS1_36VarlenDynamicPersistentTileSchedulerILi128ELi48ELi128ELi128ELb1ELb1ELb0ELb1ELb1ELb1EEEEEEEEEvNT_6ParamsE,@"STO_CUDA_ENTRY STV_DEFAULT"
_ZN7cutlass13device_kernelIN5flash19enable_sm80_to_sm89INS1_16FlashAttnFwdSm80INS1_25CollectiveMainloopFwdSm80ILi4ELi1ELb0EN4cute5tupleIJNS5_1CILi128EEENS7_ILi48EEENS7_ILi96EEEEEELi96ENS_10bfloat16_tEfNS_4arch4Sm80ELb1ELb0ELb0ELb1ELb0ELb0ELb1ELb1EEENS1_21CollectiveEpilogueFwdINS6_IJS8_SA_S9_EEENS6_IJNS7_ILi1EEESI_SI_EEESC_SE_Li128ELb1ELb1ELb1ELb0EEENS1_36VarlenDynamicPersistentTileSchedulerILi128ELi48ELi128ELi128ELb1ELb1ELb0ELb1ELb1ELb1EEEEEEEEEvNT_6ParamsE:
[----:B------:R-:W-:Y:S01]  /*0000*/  LDC R1, c[0x0][0x37c] ;  /* 0x0000df00ff017b82 */ /* 0x000fe20000000800 */
[----:B------:R-:W-:Y:S05]  /*0010*/  EXIT ;  /* 0x000000000000794d */ /* 0x000fea0003800000 */
.L_x_7:
        /* <DEDUP_REMOVED lines=14> */
.L_x_16:


//--------------------- .text._ZN7cutlass13device_kernelIN5flash19enable_sm80_to_sm89INS1_16FlashAttnFwdSm80INS1_25CollectiveMainloopFwdSm80ILi4ELi1ELb0EN4cute5tupleIJNS5_1CILi128EEENS7_ILi48EEENS7_ILi96EEEEEELi96ENS_10bfloat16_tEfNS_4arch4Sm80ELb1ELb0ELb0ELb1ELb0ELb1ELb1ELb1EEENS1_21CollectiveEpilogueFwdINS6_IJS8_SA_S9_EEENS6_IJNS7_ILi1EEESI_SI_EEESC_SE_Li128ELb1ELb1ELb1ELb0EEENS1_36VarlenDynamicPersistentTileSchedulerILi128ELi48ELi128ELi128ELb1ELb1ELb0ELb1ELb1ELb1EEEEEEEEEvNT_6ParamsE --------------------------
	.section	.text._ZN7cutlass13device_kernelIN5flash19enable_sm80_to_sm89INS1_16FlashAttnFwdSm80INS1_25CollectiveMainloopFwdSm80ILi4ELi1ELb0EN4cute5tupleIJNS5_1CILi128EEENS7_ILi48EEENS7_ILi96EEEEEELi96ENS_10bfloat16_tEfNS_4arch4Sm80ELb1ELb0ELb0ELb1ELb0ELb1ELb1ELb1EEENS1_21CollectiveEpilogueFwdINS6_IJS8_SA_S9_EEENS6_IJNS7_ILi1EEESI_SI_EEESC_SE_Li128ELb1ELb1ELb1ELb0EEENS1_36VarlenDynamicPersistentTileSchedulerILi128ELi48ELi128ELi128ELb1ELb1ELb0ELb1ELb1ELb1EEEEEEEEEvNT_6ParamsE,"ax",@progbits
	.align	128
.text._ZN7cutlass13device_kernelIN5flash19enable_sm80_to_sm89INS1_16FlashAttnFwdSm80INS1_25CollectiveMainloopFwdSm80ILi4ELi1ELb0EN4cute5tupleIJNS5_1CILi128EEENS7_ILi48EEENS7_ILi96EEEEEELi96ENS_10bfloat16_tEfNS_4arch4Sm80ELb1ELb0ELb0ELb1ELb0ELb1ELb1ELb1EEENS1_21CollectiveEpilogueFwdINS6_IJS8_SA_S9_EEENS6_IJNS7_ILi1EEESI_SI_EEESC_SE_Li128ELb1ELb1ELb1ELb0EEENS1_36VarlenDynamicPersistentTileSchedulerILi128ELi48ELi128ELi128ELb1ELb1ELb0ELb1ELb1ELb1EEEEEEEEEvNT_6ParamsE:
        .type           _ZN7cutlass13device_kernelIN5flash19enable_sm80_to_sm89INS1_16FlashAttnFwdSm80INS1_25CollectiveMainloopFwdSm80ILi4ELi1ELb0EN4cute5tupleIJNS5_1CILi128EEENS7_ILi48EEENS7_ILi96EEEEEELi96ENS_10bfloat16_tEfNS_4arch4Sm80ELb1ELb0ELb0ELb1ELb0ELb1ELb1ELb1EEENS1_21CollectiveEpilogueFwdINS6_IJS8_SA_S9_EEENS6_IJNS7_ILi1EEESI_SI_EEESC_SE_Li128ELb1ELb1ELb1ELb0EEENS1_36VarlenDynamicPersistentTileSchedulerILi128ELi48ELi128ELi128ELb1ELb1ELb0ELb1ELb1ELb1EEEEEEEEEvNT_6ParamsE,@function
        .size           _ZN7cutlass13device_kernelIN5flash19enable_sm80_to_sm89INS1_16FlashAttnFwdSm80INS1_25CollectiveMainloopFwdSm80ILi4ELi1ELb0EN4cute5tupleIJNS5_1CILi128EEENS7_ILi48EEENS7_ILi96EEEEEELi96ENS_10bfloat16_tEfNS_4arch4Sm80ELb1ELb0ELb0ELb1ELb0ELb1ELb1ELb1EEENS1_21CollectiveEpilogueFwdINS6_IJS8_SA_S9_EEENS6_IJNS7_ILi1EEESI_SI_EEESC_SE_Li128ELb1ELb1ELb1ELb0EEENS1_36VarlenDynamicPersistentTileSchedulerILi128ELi48ELi128ELi128ELb1ELb1ELb0ELb1ELb1ELb1EEEEEEEEEvNT_6ParamsE,(.L_x_17 - _ZN7cutlass13device_kernelIN5flash19enable_sm80_to_sm89INS1_16FlashAttnFwdSm80INS1_25CollectiveMainloopFwdSm80ILi4ELi1ELb0EN4cute5tupleIJNS5_1CILi128EEENS7_ILi48EEENS7_ILi96EEEEEELi96ENS_10bfloat16_tEfNS_4arch4Sm80ELb1ELb0ELb0ELb1ELb0ELb1ELb1ELb1EEENS1_21CollectiveEpilogueFwdINS6_IJS8_SA_S9_EEENS6_IJNS7_ILi1EEESI_SI_EEESC_SE_Li128ELb1ELb1ELb1ELb0EEENS1_36VarlenDynamicPersistentTileSchedulerILi128ELi48ELi128ELi128ELb1ELb1ELb0ELb1ELb1ELb1EEEEEEEEEvNT_6ParamsE)
        .other          _ZN7cutlass13device_kernelIN5flash19enable_sm80_to_sm89INS1_16FlashAttnFwdSm80INS1_25CollectiveMainloopFwdSm80ILi4ELi1ELb0EN4cute5tupleIJNS5_1CILi128EEENS7_ILi48EEENS7_ILi96EEEEEELi96ENS_10bfloat16_tEfNS_4arch4Sm80ELb1ELb0ELb0ELb1ELb0ELb1ELb1ELb1EEENS1_21CollectiveEpilogueFwdINS6_IJS8_SA_S9_EEENS6_IJNS7_ILi1EEESI_SI_EEESC_SE_Li128ELb1ELb1ELb1ELb0EEENS1_36VarlenDynamicPersistentTileSchedulerILi128ELi48ELi128ELi128ELb1ELb1ELb0ELb1ELb1ELb1EEEEEEEEEvNT_6ParamsE,@"STO_CUDA_ENTRY STV_DEFAULT"
_ZN7cutlass13device_kernelIN5flash19enable_sm80_to_sm89INS1_16FlashAttnFwdSm80INS1_25CollectiveMainloopFwdSm80ILi4ELi1ELb0EN4cute5tupleIJNS5_1CILi128EEENS7_ILi48EEENS7_ILi96EEEEEELi96ENS_10bfloat16_tEfNS_4arch4Sm80ELb1ELb0ELb0ELb1ELb0ELb1ELb1ELb1EEENS1_21CollectiveEpilogueFwdINS6_IJS8_SA_S9_EEENS6_IJNS7_ILi1EEESI_SI_EEESC_SE_Li128ELb1ELb1ELb1ELb0EEENS1_36VarlenDynamicPersistentTileSchedulerILi128ELi48ELi128ELi128ELb1ELb1ELb0ELb1ELb1ELb1EEEEEEEEEvNT_6ParamsE:
[----:B------:R-:W-:Y:S01]  /*0000*/  LDC R1, c[0x0][0x37c] ;  /* 0x0000df00ff017b82 */ /* 0x000fe20000000800 */
[----:B------:R-:W-:Y:S05]  /*0010*/  EXIT ;  /* 0x000000000000794d */ /* 0x000fea0003800000 */
.L_x_8:
        /* <DEDUP_REMOVED lines=14> */
.L_x_17:


//--------------------- .nv.shared.reserved.0     --------------------------
	.section	.nv.shared.reserved.0,"aw",@nobits
	.weak		__nv_reservedSMEM_offset_0_alias
	.size		__nv_reservedSMEM_offset_0_alias, 0, 64
	.other		__nv_reservedSMEM_offset_0_alias,@"STO_CUDA_RESERVED_SHARED STV_DEFAULT"
__nv_reservedSMEM_offset_0_alias:
	.zero		0
	.zero		64


//--------------------- .nv.global                --------------------------
	.section	.nv.global,"aw",@nobits
.nv.global:
	.type		_ZN71_INTERNAL_e7be270a_35_flash_fwd_hdim96_bf16_split_sm80_cu_744032ad_35164cute1_E,@object
	.size		_ZN71_INTERNAL_e7be270a_35_flash_fwd_hdim96_bf16_split_sm80_cu_744032ad_35164cute1_E,(_ZN71_INTERNAL_e7be270a_35_flash_fwd_hdim96_bf16_split_sm80_cu_744032ad_35164cuda3std3__45__cpo6cbeginE - _ZN71_INTERNAL_e7be270a_35_flash_fwd_hdim96_bf16_split_sm80_cu_744032ad_35164cute1_E)
_ZN71_INTERNAL_e7be270a_35_flash_fwd_hdim96_bf16_split_sm80_cu_744032ad_35164cute1_E:
	.zero		1
	.type		_ZN71_INTERNAL_e7be270a_35_flash_fwd_hdim96_bf16_split_sm80_cu_744032ad_35164cuda3std3__45__cpo6cbeginE,@object
	.size		_ZN71_INTERNAL_e7be270a_35_flash_fwd_hdim96_bf16_split_sm80_cu_744032ad_35164cuda3std3__45__cpo6cbeginE,(_ZN71_INTERNAL_e7be270a_35_flash_fwd_hdim96_bf16_split_sm80_cu_744032ad_35164cuda3std3__48in_placeE - _ZN71_INTERNAL_e7be270a_35_flash_fwd_hdim96_bf16_split_sm80_cu_744032ad_35164cuda3std3__45__cpo6cbeginE)
_ZN71_INTERNAL_e7be270a_35_flash_fwd_hdim96_bf16_split_sm80_cu_744032ad_35164cuda3std3__45__cpo6cbeginE:
	.zero		1
	.type		_ZN71_INTERNAL_e7be270a_35_flash_fwd_hdim96_bf16_split_sm80_cu_744032ad_35164cuda3std3__48in_placeE,@object
	.size		_ZN71_INTERNAL_e7be270a_35_flash_fwd_hdim96_bf16_split_sm80_cu_744032ad_35164cuda3std3__48in_placeE,(_ZN71_INTERNAL_e7be270a_35_flash_fwd_hdim96_bf16_split_sm80_cu_744032ad_35164cuda3std6ranges3__45__cpo9iter_moveE - _ZN71_INTERNAL_e7be270a_35_flash_fwd_hdim96_bf16_split_sm80_cu_744032ad_35164cuda3std3__48in_placeE)
_ZN71_INTERNAL_e7be270a_35_flash_fwd_hdim96_bf16_split_sm80_cu_744032ad_35164cuda3std3__48in_placeE:
	.zero		1
	.type		_ZN71_INTERNAL_e7be270a_35_flash_fwd_hdim96_bf16_split_sm80_cu_744032ad_35164cuda3std6ranges3__45__cpo9iter_moveE,@object
	.size		_ZN71_INTERNAL_e7be270a_35_flash_fwd_hdim96_bf16_split_sm80_cu_744032ad_35164cuda3std6ranges3__45__cpo9iter_moveE,(_ZN71_INTERNAL_e7be270a_35_flash_fwd_hdim96_bf16_split_sm80_cu_744032ad_35164cuda3std3__45__cpo5beginE - _ZN71_INTERNAL_e7be270a_35_flash_fwd_hdim96_bf16_split_sm80_cu_744032ad_35164cuda3std6ranges3__45__cpo9iter_moveE)
_ZN71_INTERNAL_e7be270a_35_flash_fwd_hdim96_bf16_split_sm80_cu_744032ad_35164cuda3std6ranges3__45__cpo9iter_moveE:
	.zero		1
	.type		_ZN71_INTERNAL_e7be270a_35_flash_fwd_hdim96_bf16_split_sm80_cu_744032ad_35164cuda3std3__45__cpo5beginE,@object
	.size		_ZN71_INTERNAL_e7be270a_35_flash_fwd_hdim96_bf16_split_sm80_cu_744032ad_35164cuda3std3__45__cpo5beginE,(_ZN71_INTERNAL_e7be270a_35_flash_fwd_hdim96_bf16_split_sm80_cu_744032ad_35164cuda3std3__473_GLOBAL__N__e7be270a_35_flash_fwd_hdim96_bf16_split_sm80_cu_744032ad_35166ignoreE - _ZN71_INTERNAL_e7be270a_35_flash_fwd_hdim96_bf16_split_sm80_cu_744032ad_35164cuda3std3__45__cpo5beginE)
_ZN71_INTERNAL_e7be270a_35_flash_fwd_hdim96_bf16_split_sm80_cu_744032ad_35164cuda3std3__45__cpo5beginE:
	.zero		1
	.type		_ZN71_INTERNAL_e7be270a_35_flash_fwd_hdim96_bf16_split_sm80_cu_744032ad_35164cuda3std3__473_GLOBAL__N__e7be270a_35_flash_fwd_hdim96_bf16_split_sm80_cu_744032ad_35166ignoreE,@object
	.size		_ZN71_INTERNAL_e7be270a_35_flash_fwd_hdim96_bf16_split_sm80_cu_744032ad_35164cuda3std3__473_GLOBAL__N__e7be270a_35_flash_fwd_hdim96_bf16_split_sm80_cu_744032ad_35166ignoreE,(_ZN71_INTERNAL_e7be270a_35_flash_fwd_hdim96_bf16_split_sm80_cu_744032ad_35164cute7productE - _ZN71_INTERNAL_e7be270a_35_flash_fwd_hdim96_bf16_split_sm80_cu_744032ad_35164cuda3std3__473_GLOBAL__N__e7be270a_35_flash_fwd_hdim96_bf16_split_sm80_cu_744032ad_35166ignoreE)
_ZN71_INTERNAL_e7be270a_35_flash_fwd_hdim96_bf16_split_sm80_cu_744032ad_35164cuda3std3__473_GLOBAL__N__e7be270a_35_flash_fwd_hdim96_bf16_split_sm80_cu_744032ad_35166ignoreE:
	.zero		1
	.type		_ZN71_INTERNAL_e7be270a_35_flash_fwd_hdim96_bf16_split_sm80_cu_744032ad_35164cute7productE,@object
	.size		_ZN71_INTERNAL_e7be270a_35_flash_fwd_hdim96_bf16_split_sm80_cu_744032ad_35164cute7productE,(_ZN71_INTERNAL_e7be270a_35_flash_fwd_hdim96_bf16_split_sm80_cu_744032ad_35164cuda3std3__45__cpo3endE - _ZN71_INTERNAL_e7be270a_35_flash_fwd_hdim96_bf16_split_sm80_cu_744032ad_35164cute7productE)
_ZN71_INTERNAL_e7be270a_35_flash_fwd_hdim96_bf16_split_sm80_cu_744032ad_35164cute7productE:
	.zero		1
	.type		_ZN71_INTERNAL_e7be270a_35_flash_fwd_hdim96_bf16_split_sm80_cu_744032ad_35164cuda3std3__45__cpo3endE,@object
	.size		_ZN71_INTERNAL_e7be270a_35_flash_fwd_hdim96_bf16_split_sm80_cu_744032ad_35164cuda3std3__45__cpo3endE,(_ZN71_INTERNAL_e7be270a_35_flash_fwd_hdim96_bf16_split_sm80_cu_744032ad_35164cuda3std3__419piecewise_constructE - _ZN71_INTERNAL_e7be270a_35_flash_fwd_hdim96_bf16_split_sm80_cu_744032ad_35164cuda3std3__45__cpo3endE)
_ZN71_INTERNAL_e7be270a_35_flash_fwd_hdim96_bf16_split_sm80_cu_744032ad_35164cuda3std3__45__cpo3endE:
	.zero		1
	.type		_ZN71_INTERNAL_e7be270a_35_flash_fwd_hdim96_bf16_split_sm80_cu_744032ad_35164cuda3std3__419piecewise_constructE,@object
	.size		_ZN71_INTERNAL_e7be270a_35_flash_fwd_hdim96_bf16_split_sm80_cu_744032ad_35164cuda3std3__419piecewise_constructE,(_ZN71_INTERNAL_e7be270a_35_flash_fwd_hdim96_bf16_split_sm80_cu_744032ad_35164cuda3std3__45__cpo4cendE - _ZN71_INTERNAL_e7be270a_35_flash_fwd_hdim96_bf16_split_sm80_cu_744032ad_35164cuda3std3__419piecewise_constructE)
_ZN71_INTERNAL_e7be270a_35_flash_fwd_hdim96_bf16_split_sm80_cu_744032ad_35164cuda3std3__419piecewise_constructE:
	.zero		1
	.type		_ZN71_INTERNAL_e7be270a_35_flash_fwd_hdim96_bf16_split_sm80_cu_744032ad_35164cuda3std3__45__cpo4cendE,@object
	.size		_ZN71_INTERNAL_e7be270a_35_flash_fwd_hdim96_bf16_split_sm80_cu_744032ad_35164cuda3std3__45__cpo4cendE,(_ZN71_INTERNAL_e7be270a_35_flash_fwd_hdim96_bf16_split_sm80_cu_744032ad_35164cuda3std6ranges3__45__cpo4swapE - _ZN71_INTERNAL_e7be270a_35_flash_fwd_hdim96_bf16_split_sm80_cu_744032ad_35164cuda3std3__45__cpo4cendE)
_ZN71_INTERNAL_e7be270a_35_flash_fwd_hdim96_bf16_split_sm80_cu_744032ad_35164cuda3std3__45__cpo4cendE:
	.zero		1
	.type		_ZN71_INTERNAL_e7be270a_35_flash_fwd_hdim96_bf16_split_sm80_cu_744032ad_35164cuda3std6ranges3__45__cpo4swapE,@object
	.size		_ZN71_INTERNAL_e7be270a_35_flash_fwd_hdim96_bf16_split_sm80_cu_744032ad_35164cuda3std6ranges3__45__cpo4swapE,(.L_7 - _ZN71_INTERNAL_e7be270a_35_flash_fwd_hdim96_bf16_split_sm80_cu_744032ad_35164cuda3std6ranges3__45__cpo4swapE)
_ZN71_INTERNAL_e7be270a_35_flash_fwd_hdim96_bf16_split_sm80_cu_744032ad_35164cuda3std6ranges3__45__cpo4swapE:
	.zero		1
.L_7:


//--------------------- .nv.constant0._ZN7cutlass13device_kernelIN5flash19enable_sm80_to_sm89INS1_16FlashAttnFwdSm80INS1_25CollectiveMainloopFwdSm80ILi4ELi1ELb0EN4cute5tupleIJNS5_1CILi128EEENS7_ILi64EEENS7_ILi96EEEEEELi96ENS_10bfloat16_tEfNS_4arch4Sm80ELb0ELb0ELb0ELb0ELb0ELb0ELb1ELb1EEENS1_21CollectiveEpilogueFwdINS6_IJS8_SA_S9_EEENS6_IJNS7_ILi1EEESI_SI_EEESC_SE_Li128ELb0ELb1ELb1ELb0EEENS1_19SingleTileSchedulerILb0ELb1ELb1ELi128EEEEEEEEEvNT_6ParamsE --------------------------
	.section	.nv.constant0._ZN7cutlass13device_kernelIN5flash19enable_sm80_to_sm89INS1_16FlashAttnFwdSm80INS1_25CollectiveMainloopFwdSm80ILi4ELi1ELb0EN4cute5tupleIJNS5_1CILi128EEENS7_ILi64EEENS7_ILi96EEEEEELi96ENS_10bfloat16_tEfNS_4arch4Sm80ELb0ELb0ELb0ELb0ELb0ELb0ELb1ELb1EEENS1_21CollectiveEpilogueFwdINS6_IJS8_SA_S9_EEENS6_IJNS7_ILi1EEESI_SI_EEESC_SE_Li128ELb0ELb1ELb1ELb0EEENS1_19SingleTileSchedulerILb0ELb1ELb1ELi128EEEEEEEEEvNT_6ParamsE,"a",@progbits
	.sectionflags	@""
	.align	4
.nv.constant0._ZN7cutlass13device_kernelIN5flash19enable_sm80_to_sm89INS1_16FlashAttnFwdSm80INS1_25CollectiveMainloopFwdSm80ILi4ELi1ELb0EN4cute5tupleIJNS5_1CILi128EEENS7_ILi64EEENS7_ILi96EEEEEELi96ENS_10bfloat16_tEfNS_4arch4Sm80ELb0ELb0ELb0ELb0ELb0ELb0ELb1ELb1EEENS1_21CollectiveEpilogueFwdINS6_IJS8_SA_S9_EEENS6_IJNS7_ILi1EEESI_SI_EEESC_SE_Li128ELb0ELb1ELb1ELb0EEENS1_19SingleTileSchedulerILb0ELb1ELb1ELi128EEEEEEEEEvNT_6ParamsE:
	.zero		1944


//--------------------- .nv.constant0._ZN7cutlass13device_kernelIN5flash19enable_sm80_to_sm89INS1_16FlashAttnFwdSm80INS1_25CollectiveMainloopFwdSm80ILi4ELi1ELb0EN4cute5tupleIJNS5_1CILi128EEENS7_ILi48EEENS7_ILi96EEEEEELi96ENS_10bfloat16_tEfNS_4arch4Sm80ELb0ELb0ELb0ELb1ELb0ELb0ELb1ELb1EEENS1_21CollectiveEpilogueFwdINS6_IJS8_SA_S9_EEENS6_IJNS7_ILi1EEESI_SI_EEESC_SE_Li128ELb1ELb1ELb1ELb0EEENS1_36VarlenDynamicPersistentTileSchedulerILi128ELi48ELi128ELi128ELb1ELb1ELb0ELb0ELb1ELb1EEEEEEEEEvNT_6ParamsE --------------------------
	.section	.nv.constant0._ZN7cutlass13device_kernelIN5flash19enable_sm80_to_sm89INS1_16FlashAttnFwdSm80INS1_25CollectiveMainloopFwdSm80ILi4ELi1ELb0EN4cute5tupleIJNS5_1CILi128EEENS7_ILi48EEENS7_ILi96EEEEEELi96ENS_10bfloat16_tEfNS_4arch4Sm80ELb0ELb0ELb0ELb1ELb0ELb0ELb1ELb1EEENS1_21CollectiveEpilogueFwdINS6_IJS8_SA_S9_EEENS6_IJNS7_ILi1EEESI_SI_EEESC_SE_Li128ELb1ELb1ELb1ELb0EEENS1_36VarlenDynamicPersistentTileSchedulerILi128ELi48ELi128ELi128ELb1ELb1ELb0ELb0ELb1ELb1EEEEEEEEEvNT_6ParamsE,"a",@progbits
	.sectionflags	@""
	.align	4
.nv.constant0._ZN7cutlass13device_kernelIN5flash19enable_sm80_to_sm89INS1_16FlashAttnFwdSm80INS1_25CollectiveMainloopFwdSm80ILi4ELi1ELb0EN4cute5tupleIJNS5_1CILi128EEENS7_ILi48EEENS7_ILi96EEEEEELi96ENS_10bfloat16_tEfNS_4arch4Sm80ELb0ELb0ELb0ELb1ELb0ELb0ELb1ELb1EEENS1_21CollectiveEpilogueFwdINS6_IJS8_SA_S9_EEENS6_IJNS7_ILi1EEESI_SI_EEESC_SE_Li128ELb1ELb1ELb1ELb0EEENS1_36VarlenDynamicPersistentTileSchedulerILi128ELi48ELi128ELi128ELb1ELb1ELb0ELb0ELb1ELb1EEEEEEEEEvNT_6ParamsE:
	.zero		1976


//--------------------- .nv.constant0._ZN7cutlass13device_kernelIN5flash19enable_sm80_to_sm89INS1_16FlashAttnFwdSm80INS1_25CollectiveMainloopFwdSm80ILi4ELi1ELb0EN4cute5tupleIJNS5_1CILi128EEENS7_ILi48EEENS7_ILi96EEEEEELi96ENS_10bfloat16_tEfNS_4arch4Sm80ELb0ELb0ELb0ELb1ELb0ELb1ELb1ELb1EEENS1_21CollectiveEpilogueFwdINS6_IJS8_SA_S9_EEENS6_IJNS7_ILi1EEESI_SI_EEESC_SE_Li128ELb1ELb1ELb1ELb0EEENS1_36VarlenDynamicPersistentTileSchedulerILi128ELi48ELi128ELi128ELb1ELb1ELb0ELb0ELb1ELb1EEEEEEEEEvNT_6ParamsE --------------------------
	.section	.nv.constant0._ZN7cutlass13device_kernelIN5flash19enable_sm80_to_sm89INS1_16FlashAttnFwdSm80INS1_25CollectiveMainloopFwdSm80ILi4ELi1ELb0EN4cute5tupleIJNS5_1CILi128EEENS7_ILi48EEENS7_ILi96EEEEEELi96ENS_10bfloat16_tEfNS_4arch4Sm80ELb0ELb0ELb0ELb1ELb0ELb1ELb1ELb1EEENS1_21CollectiveEpilogueFwdINS6_IJS8_SA_S9_EEENS6_IJNS7_ILi1EEESI_SI_EEESC_SE_Li128ELb1ELb1ELb1ELb0EEENS1_36VarlenDynamicPersistentTileSchedulerILi128ELi48ELi128ELi128ELb1ELb1ELb0ELb0ELb1ELb1EEEEEEEEEvNT_6ParamsE,"a",@progbits
	.sectionflags	@""
	.align	4
.nv.constant0._ZN7cutlass13device_kernelIN5flash19enable_sm80_to_sm89INS1_16FlashAttnFwdSm80INS1_25CollectiveMainloopFwdSm80ILi4ELi1ELb0EN4cute5tupleIJNS5_1CILi128EEENS7_ILi48EEENS7_ILi96EEEEEELi96ENS_10bfloat16_tEfNS_4arch4Sm80ELb0ELb0ELb0ELb1ELb0ELb1ELb1ELb1EEENS1_21CollectiveEpilogueFwdINS6_IJS8_SA_S9_EEENS6_IJNS7_ILi1EEESI_SI_EEESC_SE_Li128ELb1ELb1ELb1ELb0EEENS1_36VarlenDynamicPersistentTileSchedulerILi128ELi48ELi128ELi128ELb1ELb1ELb0ELb0ELb1ELb1EEEEEEEEEvNT_6ParamsE:
	.zero		1976


//--------------------- .nv.constant0._ZN7cutlass13device_kernelIN5flash19enable_sm80_to_sm89INS1_16FlashAttnFwdSm80INS1_25CollectiveMainloopFwdSm80ILi4ELi1ELb0EN4cute5tupleIJNS5_1CILi128EEENS7_ILi48EEENS7_ILi96EEEEEELi96ENS_10bfloat16_tEfNS_4arch4Sm80ELb0ELb1ELb0ELb0ELb0ELb0ELb1ELb1EEENS1_21CollectiveEpilogueFwdINS6_IJS8_SA_S9_EEENS6_IJNS7_ILi1EEESI_SI_EEESC_SE_Li128ELb0ELb1ELb1ELb0EEENS1_19SingleTileSchedulerILb0ELb1ELb1ELi128EEEEEEEEEvNT_6ParamsE --------------------------
	.section	.nv.constant0._ZN7cutlass13device_kernelIN5flash19enable_sm80_to_sm89INS1_16FlashAttnFwdSm80INS1_25CollectiveMainloopFwdSm80ILi4ELi1ELb0EN4cute5tupleIJNS5_1CILi128EEENS7_ILi48EEENS7_ILi96EEEEEELi96ENS_10bfloat16_tEfNS_4arch4Sm80ELb0ELb1ELb0ELb0ELb0ELb0ELb1ELb1EEENS1_21CollectiveEpilogueFwdINS6_IJS8_SA_S9_EEENS6_IJNS7_ILi1EEESI_SI_EEESC_SE_Li128ELb0ELb1ELb1ELb0EEENS1_19SingleTileSchedulerILb0ELb1ELb1ELi128EEEEEEEEEvNT_6ParamsE,"a",@progbits
	.sectionflags	@""
	.align	4
.nv.constant0._ZN7cutlass13device_kernelIN5flash19enable_sm80_to_sm89INS1_16FlashAttnFwdSm80INS1_25CollectiveMainloopFwdSm80ILi4ELi1ELb0EN4cute5tupleIJNS5_1CILi128EEENS7_ILi48EEENS7_ILi96EEEEEELi96ENS_10bfloat16_tEfNS_4arch4Sm80ELb0ELb1ELb0ELb0ELb0ELb0ELb1ELb1EEENS1_21CollectiveEpilogueFwdINS6_IJS8_SA_S9_EEENS6_IJNS7_ILi1EEESI_SI_EEESC_SE_Li128ELb0ELb1ELb1ELb0EEENS1_19SingleTileSchedulerILb0ELb1ELb1ELi128EEEEEEEEEvNT_6ParamsE:
	.zero		1944


//--------------------- .nv.constant0._ZN7cutlass13device_kernelIN5flash19enable_sm80_to_sm89INS1_16FlashAttnFwdSm80INS1_25CollectiveMainloopFwdSm80ILi4ELi1ELb0EN4cute5tupleIJNS5_1CILi128EEENS7_ILi48EEENS7_ILi96EEEEEELi96ENS_10bfloat16_tEfNS_4arch4Sm80ELb0ELb1ELb0ELb1ELb0ELb0ELb1ELb1EEENS1_21CollectiveEpilogueFwdINS6_IJS8_SA_S9_EEENS6_IJNS7_ILi1EEESI_SI_EEESC_SE_Li128ELb1ELb1ELb1ELb0EEENS1_36VarlenDynamicPersistentTileSchedulerILi128ELi48ELi128ELi128ELb1ELb1ELb0ELb1ELb0ELb1EEEEEEEEEvNT_6ParamsE --------------------------
	.section	.nv.constant0._ZN7cutlass13device_kernelIN5flash19enable_sm80_to_sm89INS1_16FlashAttnFwdSm80INS1_25CollectiveMainloopFwdSm80ILi4ELi1ELb0EN4cute5tupleIJNS5_1CILi128EEENS7_ILi48EEENS7_ILi96EEEEEELi96ENS_10bfloat16_tEfNS_4arch4Sm80ELb0ELb1ELb0ELb1ELb0ELb0ELb1ELb1EEENS1_21CollectiveEpilogueFwdINS6_IJS8_SA_S9_EEENS6_IJNS7_ILi1EEESI_SI_EEESC_SE_Li128ELb1ELb1ELb1ELb0EEENS1_36VarlenDynamicPersistentTileSchedulerILi128ELi48ELi128ELi128ELb1ELb1ELb0ELb1ELb0ELb1EEEEEEEEEvNT_6ParamsE,"a",@progbits
	.sectionflags	@""
	.align	4
.nv.constant0._ZN7cutlass13device_kernelIN5flash19enable_sm80_to_sm89INS1_16FlashAttnFwdSm80INS1_25CollectiveMainloopFwdSm80ILi4ELi1ELb0EN4cute5tupleIJNS5_1CILi128EEENS7_ILi48EEENS7_ILi96EEEEEELi96ENS_10bfloat16_tEfNS_4arch4Sm80ELb0ELb1ELb0ELb1ELb0ELb0ELb1ELb1EEENS1_21CollectiveEpilogueFwdINS6_IJS8_SA_S9_EEENS6_IJNS7_ILi1EEESI_SI_EEESC_SE_Li128ELb1ELb1ELb1ELb0EEENS1_36VarlenDynamicPersistentTileSchedulerILi128ELi48ELi128ELi128ELb1ELb1ELb0ELb1ELb0ELb1EEEEEEEEEvNT_6ParamsE:
	.zero		1976


//--------------------- .nv.constant0._ZN7cutlass13device_kernelIN5flash19enable_sm80_to_sm89INS1_16FlashAttnFwdSm80INS1_25CollectiveMainloopFwdSm80ILi4ELi1ELb0EN4cute5tupleIJNS5_1CILi128EEENS7_ILi48EEENS7_ILi96EEEEEELi96ENS_10bfloat16_tEfNS_4arch4Sm80ELb0ELb1ELb0ELb1ELb0ELb1ELb1ELb1EEENS1_21CollectiveEpilogueFwdINS6_IJS8_SA_S9_EEENS6_IJNS7_ILi1EEESI_SI_EEESC_SE_Li128ELb1ELb1ELb1ELb0EEENS1_36VarlenDynamicPersistentTileSchedulerILi128ELi48ELi128ELi128ELb1ELb1ELb0ELb1ELb0ELb1EEEEEEEEEvNT_6ParamsE --------------------------
	.section	.nv.constant0._ZN7cutlass13device_kernelIN5flash19enable_sm80_to_sm89INS1_16FlashAttnFwdSm80INS1_25CollectiveMainloopFwdSm80ILi4ELi1ELb0EN4cute5tupleIJNS5_1CILi128EEENS7_ILi48EEENS7_ILi96EEEEEELi96ENS_10bfloat16_tEfNS_4arch4Sm80ELb0ELb1ELb0ELb1ELb0ELb1ELb1ELb1EEENS1_21CollectiveEpilogueFwdINS6_IJS8_SA_S9_EEENS6_IJNS7_ILi1EEESI_SI_EEESC_SE_Li128ELb1ELb1ELb1ELb0EEENS1_36VarlenDynamicPersistentTileSchedulerILi128ELi48ELi128ELi128ELb1ELb1ELb0ELb1ELb0ELb1EEEEEEEEEvNT_6ParamsE,"a",@progbits
	.sectionflags	@""
	.align	4
.nv.constant0._ZN7cutlass13device_kernelIN5flash19enable_sm80_to_sm89INS1_16FlashAttnFwdSm80INS1_25CollectiveMainloopFwdSm80ILi4ELi1ELb0EN4cute5tupleIJNS5_1CILi128EEENS7_ILi48EEENS7_ILi96EEEEEELi96ENS_10bfloat16_tEfNS_4arch4Sm80ELb0ELb1ELb0ELb1ELb0ELb1ELb1ELb1EEENS1_21CollectiveEpilogueFwdINS6_IJS8_SA_S9_EEENS6_IJNS7_ILi1EEESI_SI_EEESC_SE_Li128ELb1ELb1ELb1ELb0EEENS1_36VarlenDynamicPersistentTileSchedulerILi128ELi48ELi128ELi128ELb1ELb1ELb0ELb1ELb0ELb1EEEEEEEEEvNT_6ParamsE:
	.zero		1976


//--------------------- .nv.constant0._ZN7cutlass13device_kernelIN5flash19enable_sm80_to_sm89INS1_16FlashAttnFwdSm80INS1_25CollectiveMainloopFwdSm80ILi4ELi1ELb0EN4cute5tupleIJNS5_1CILi128EEENS7_ILi64EEENS7_ILi96EEEEEELi96ENS_10bfloat16_tEfNS_4arch4Sm80ELb1ELb0ELb0ELb0ELb0ELb0ELb1ELb1EEENS1_21CollectiveEpilogueFwdINS6_IJS8_SA_S9_EEENS6_IJNS7_ILi1EEESI_SI_EEESC_SE_Li128ELb0ELb1ELb1ELb0EEENS1_30DynamicPersistentTileSchedulerILi128ELi128ELb1ELb1ELb0EEEEEEEEEvNT_6ParamsE --------------------------
	.section	.nv.constant0._ZN7cutlass13device_kernelIN5flash19enable_sm80_to_sm89INS1_16FlashAttnFwdSm80INS1_25CollectiveMainloopFwdSm80ILi4ELi1ELb0EN4cute5tupleIJNS5_1CILi128EEENS7_ILi64EEENS7_ILi96EEEEEELi96ENS_10bfloat16_tEfNS_4arch4Sm80ELb1ELb0ELb0ELb0ELb0ELb0ELb1ELb1EEENS1_21CollectiveEpilogueFwdINS6_IJS8_SA_S9_EEENS6_IJNS7_ILi1EEESI_SI_EEESC_SE_Li128ELb0ELb1ELb1ELb0EEENS1_30DynamicPersistentTileSchedulerILi128ELi128ELb1ELb1ELb0EEEEEEEEEvNT_6ParamsE,"a",@progbits
	.sectionflags	@""
	.align	4
.nv.constant0._ZN7cutlass13device_kernelIN5flash19enable_sm80_to_sm89INS1_16FlashAttnFwdSm80INS1_25CollectiveMainloopFwdSm80ILi4ELi1ELb0EN4cute5tupleIJNS5_1CILi128EEENS7_ILi64EEENS7_ILi96EEEEEELi96ENS_10bfloat16_tEfNS_4arch4Sm80ELb1ELb0ELb0ELb0ELb0ELb0ELb1ELb1EEENS1_21CollectiveEpilogueFwdINS6_IJS8_SA_S9_EEENS6_IJNS7_ILi1EEESI_SI_EEESC_SE_Li128ELb0ELb1ELb1ELb0EEENS1_30DynamicPersistentTileSchedulerILi128ELi128ELb1ELb1ELb0EEEEEEEEEvNT_6ParamsE:
	.zero		1960


//--------------------- .nv.constant0._ZN7cutlass13device_kernelIN5flash19enable_sm80_to_sm89INS1_16FlashAttnFwdSm80INS1_25CollectiveMainloopFwdSm80ILi4ELi1ELb0EN4cute5tupleIJNS5_1CILi128EEENS7_ILi48EEENS7_ILi96EEEEEELi96ENS_10bfloat16_tEfNS_4arch4Sm80ELb1ELb0ELb0ELb1ELb0ELb0ELb1ELb1EEENS1_21CollectiveEpilogueFwdINS6_IJS8_SA_S9_EEENS6_IJNS7_ILi1EEESI_SI_EEESC_SE_Li128ELb1ELb1ELb1ELb0EEENS1_36VarlenDynamicPersistentTileSchedulerILi128ELi48ELi128ELi128ELb1ELb1ELb0ELb1ELb1ELb1EEEEEEEEEvNT_6ParamsE --------------------------
	.section	.nv.constant0._ZN7cutlass13device_kernelIN5flash19enable_sm80_to_sm89INS1_16FlashAttnFwdSm80INS1_25CollectiveMainloopFwdSm80ILi4ELi1ELb0EN4cute5tupleIJNS5_1CILi128EEENS7_ILi48EEENS7_ILi96EEEEEELi96ENS_10bfloat16_tEfNS_4arch4Sm80ELb1ELb0ELb0ELb1ELb0ELb0ELb1ELb1EEENS1_21CollectiveEpilogueFwdINS6_IJS8_SA_S9_EEENS6_IJNS7_ILi1EEESI_SI_EEESC_SE_Li128ELb1ELb1ELb1ELb0EEENS1_36VarlenDynamicPersistentTileSchedulerILi128ELi48ELi128ELi128ELb1ELb1ELb0ELb1ELb1ELb1EEEEEEEEEvNT_6ParamsE,"a",@progbits
	.sectionflags	@""
	.align	4
.nv.constant0._ZN7cutlass13device_kernelIN5flash19enable_sm80_to_sm89INS1_16FlashAttnFwdSm80INS1_25CollectiveMainloopFwdSm80ILi4ELi1ELb0EN4cute5tupleIJNS5_1CILi128EEENS7_ILi48EEENS7_ILi96EEEEEELi96ENS_10bfloat16_tEfNS_4arch4Sm80ELb1ELb0ELb0ELb1ELb0ELb0ELb1ELb1EEENS1_21CollectiveEpilogueFwdINS6_IJS8_SA_S9_EEENS6_IJNS7_ILi1EEESI_SI_EEESC_SE_Li128ELb1ELb1ELb1ELb0EEENS1_36VarlenDynamicPersistentTileSchedulerILi128ELi48ELi128ELi128ELb1ELb1ELb0ELb1ELb1ELb1EEEEEEEEEvNT_6ParamsE:
	.zero		1976


//--------------------- .nv.constant0._ZN7cutlass13device_kernelIN5flash19enable_sm80_to_sm89INS1_16FlashAttnFwdSm80INS1_25CollectiveMainloopFwdSm80ILi4ELi1ELb0EN4cute5tupleIJNS5_1CILi128EEENS7_ILi48EEENS7_ILi96EEEEEELi96ENS_10bfloat16_tEfNS_4arch4Sm80ELb1ELb0ELb0ELb1ELb0ELb1ELb1ELb1EEENS1_21CollectiveEpilogueFwdINS6_IJS8_SA_S9_EEENS6_IJNS7_ILi1EEESI_SI_EEESC_SE_Li128ELb1ELb1ELb1ELb0EEENS1_36VarlenDynamicPersistentTileSchedulerILi128ELi48ELi128ELi128ELb1ELb1ELb0ELb1ELb1ELb1EEEEEEEEEvNT_6ParamsE --------------------------
	.section	.nv.constant0._ZN7cutlass13device_kernelIN5flash19enable_sm80_to_sm89INS1_16FlashAttnFwdSm80INS1_25CollectiveMainloopFwdSm80ILi4ELi1ELb0EN4cute5tupleIJNS5_1CILi128EEENS7_ILi48EEENS7_ILi96EEEEEELi96ENS_10bfloat16_tEfNS_4arch4Sm80ELb1ELb0ELb0ELb1ELb0ELb1ELb1ELb1EEENS1_21CollectiveEpilogueFwdINS6_IJS8_SA_S9_EEENS6_IJNS7_ILi1EEESI_SI_EEESC_SE_Li128ELb1ELb1ELb1ELb0EEENS1_36VarlenDynamicPersistentTileSchedulerILi128ELi48ELi128ELi128ELb1ELb1ELb0ELb1ELb1ELb1EEEEEEEEEvNT_6ParamsE,"a",@progbits
	.sectionflags	@""
	.align	4
.nv.constant0._ZN7cutlass13device_kernelIN5flash19enable_sm80_to_sm89INS1_16FlashAttnFwdSm80INS1_25CollectiveMainloopFwdSm80ILi4ELi1ELb0EN4cute5tupleIJNS5_1CILi128EEENS7_ILi48EEENS7_ILi96EEEEEELi96ENS_10bfloat16_tEfNS_4arch4Sm80ELb1ELb0ELb0ELb1ELb0ELb1ELb1ELb1EEENS1_21CollectiveEpilogueFwdINS6_IJS8_SA_S9_EEENS6_IJNS7_ILi1EEESI_SI_EEESC_SE_Li128ELb1ELb1ELb1ELb0EEENS1_36VarlenDynamicPersistentTileSchedulerILi128ELi48ELi128ELi128ELb1ELb1ELb0ELb1ELb1ELb1EEEEEEEEEvNT_6ParamsE:
	.zero		1976


//--------------------- SYMBOLS --------------------------

	.type		.nv.reservedSmem.offset0,@object
	.size		.nv.reservedSmem.offset0,0x4
